//
// Generated by NVIDIA NVVM Compiler
//
// Compiler Build ID: CL-36424714
// Cuda compilation tools, release 13.0, V13.0.88
// Based on NVVM 20.0.0
//

.version 9.0
.target sm_100
.address_size 64

	// .globl	_Z10testKernelPdS_iiiiS_
.extern .func  (.param .b32 func_retval0) vprintf
(
	.param .b64 vprintf_param_0,
	.param .b64 vprintf_param_1
)
;
// _ZZ21mvKernelMultipleWarpsPdS_iiiiS_E5s_mem has been demoted
.global .align 1 .b8 $str[18] = {83, 116, 114, 101, 97, 109, 32, 105, 110, 100, 101, 120, 58, 32, 37, 100, 10};

.visible .entry _Z10testKernelPdS_iiiiS_(
	.param .u64 .ptr .align 1 _Z10testKernelPdS_iiiiS__param_0,
	.param .u64 .ptr .align 1 _Z10testKernelPdS_iiiiS__param_1,
	.param .u32 _Z10testKernelPdS_iiiiS__param_2,
	.param .u32 _Z10testKernelPdS_iiiiS__param_3,
	.param .u32 _Z10testKernelPdS_iiiiS__param_4,
	.param .u32 _Z10testKernelPdS_iiiiS__param_5,
	.param .u64 .ptr .align 1 _Z10testKernelPdS_iiiiS__param_6
)
{
	.local .align 8 .b8 	__local_depot0[8];
	.reg .b64 	%SP;
	.reg .b64 	%SPL;
	.reg .b32 	%r<4>;
	.reg .b64 	%rd<5>;

	mov.u64 	%SPL, __local_depot0;
	cvta.local.u64 	%SP, %SPL;
	ld.param.u32 	%r1, [_Z10testKernelPdS_iiiiS__param_4];
	add.u64 	%rd1, %SP, 0;
	add.u64 	%rd2, %SPL, 0;
	st.local.u32 	[%rd2], %r1;
	mov.u64 	%rd3, $str;
	cvta.global.u64 	%rd4, %rd3;
	{ // callseq 0, 0
	.param .b64 param0;
	st.param.b64 	[param0], %rd4;
	.param .b64 param1;
	st.param.b64 	[param1], %rd1;
	.param .b32 retval0;
	call.uni (retval0), 
	vprintf, 
	(
	param0, 
	param1
	);
	ld.param.b32 	%r2, [retval0];
	} // callseq 0
	ret;

}
	// .globl	_Z14mvKernelNoWarpPdS_iiiiS_
.visible .entry _Z14mvKernelNoWarpPdS_iiiiS_(
	.param .u64 .ptr .align 1 _Z14mvKernelNoWarpPdS_iiiiS__param_0,
	.param .u64 .ptr .align 1 _Z14mvKernelNoWarpPdS_iiiiS__param_1,
	.param .u32 _Z14mvKernelNoWarpPdS_iiiiS__param_2,
	.param .u32 _Z14mvKernelNoWarpPdS_iiiiS__param_3,
	.param .u32 _Z14mvKernelNoWarpPdS_iiiiS__param_4,
	.param .u32 _Z14mvKernelNoWarpPdS_iiiiS__param_5,
	.param .u64 .ptr .align 1 _Z14mvKernelNoWarpPdS_iiiiS__param_6
)
{
	.reg .pred 	%p<12>;
	.reg .b32 	%r<61>;
	.reg .b64 	%rd<78>;
	.reg .b64 	%fd<99>;

	ld.param.u64 	%rd8, [_Z14mvKernelNoWarpPdS_iiiiS__param_0];
	ld.param.u64 	%rd9, [_Z14mvKernelNoWarpPdS_iiiiS__param_1];
	ld.param.u32 	%r21, [_Z14mvKernelNoWarpPdS_iiiiS__param_2];
	ld.param.u32 	%r20, [_Z14mvKernelNoWarpPdS_iiiiS__param_3];
	ld.param.u32 	%r22, [_Z14mvKernelNoWarpPdS_iiiiS__param_4];
	ld.param.u32 	%r23, [_Z14mvKernelNoWarpPdS_iiiiS__param_5];
	ld.param.u64 	%rd7, [_Z14mvKernelNoWarpPdS_iiiiS__param_6];
	cvta.to.global.u64 	%rd1, %rd9;
	cvta.to.global.u64 	%rd2, %rd8;
	mov.u32 	%r1, %ctaid.x;
	mad.lo.s32 	%r24, %r23, %r22, %r1;
	setp.ge.s32 	%p1, %r24, %r21;
	setp.lt.s32 	%p2, %r20, 1;
	or.pred  	%p3, %p1, %p2;
	@%p3 bra 	$L__BB1_13;
	cvta.to.global.u64 	%rd10, %rd7;
	mul.lo.s32 	%r2, %r20, %r1;
	mul.wide.u32 	%rd11, %r1, 8;
	add.s64 	%rd3, %rd10, %rd11;
	ld.global.f64 	%fd95, [%rd3];
	and.b32  	%r3, %r20, 15;
	setp.lt.u32 	%p4, %r20, 16;
	mov.b32 	%r57, 0;
	@%p4 bra 	$L__BB1_4;
	and.b32  	%r57, %r20, 2147483632;
	mov.b32 	%r55, 0;
$L__BB1_3:
	.pragma "nounroll";
	add.s32 	%r27, %r55, %r2;
	mul.wide.u32 	%rd12, %r27, 8;
	add.s64 	%rd13, %rd2, %rd12;
	ld.global.f64 	%fd11, [%rd13];
	mul.wide.u32 	%rd14, %r55, 8;
	add.s64 	%rd15, %rd1, %rd14;
	ld.global.f64 	%fd12, [%rd15];
	fma.rn.f64 	%fd13, %fd11, %fd12, %fd95;
	st.global.f64 	[%rd3], %fd13;
	add.s32 	%r28, %r27, 1;
	mul.wide.u32 	%rd16, %r28, 8;
	add.s64 	%rd17, %rd2, %rd16;
	ld.global.f64 	%fd14, [%rd17];
	ld.global.f64 	%fd15, [%rd15+8];
	fma.rn.f64 	%fd16, %fd14, %fd15, %fd13;
	st.global.f64 	[%rd3], %fd16;
	add.s32 	%r29, %r27, 2;
	mul.wide.u32 	%rd18, %r29, 8;
	add.s64 	%rd19, %rd2, %rd18;
	ld.global.f64 	%fd17, [%rd19];
	ld.global.f64 	%fd18, [%rd15+16];
	fma.rn.f64 	%fd19, %fd17, %fd18, %fd16;
	st.global.f64 	[%rd3], %fd19;
	add.s32 	%r30, %r27, 3;
	mul.wide.u32 	%rd20, %r30, 8;
	add.s64 	%rd21, %rd2, %rd20;
	ld.global.f64 	%fd20, [%rd21];
	ld.global.f64 	%fd21, [%rd15+24];
	fma.rn.f64 	%fd22, %fd20, %fd21, %fd19;
	st.global.f64 	[%rd3], %fd22;
	add.s32 	%r31, %r27, 4;
	mul.wide.u32 	%rd22, %r31, 8;
	add.s64 	%rd23, %rd2, %rd22;
	ld.global.f64 	%fd23, [%rd23];
	ld.global.f64 	%fd24, [%rd15+32];
	fma.rn.f64 	%fd25, %fd23, %fd24, %fd22;
	st.global.f64 	[%rd3], %fd25;
	add.s32 	%r32, %r27, 5;
	mul.wide.u32 	%rd24, %r32, 8;
	add.s64 	%rd25, %rd2, %rd24;
	ld.global.f64 	%fd26, [%rd25];
	ld.global.f64 	%fd27, [%rd15+40];
	fma.rn.f64 	%fd28, %fd26, %fd27, %fd25;
	st.global.f64 	[%rd3], %fd28;
	add.s32 	%r33, %r27, 6;
	mul.wide.u32 	%rd26, %r33, 8;
	add.s64 	%rd27, %rd2, %rd26;
	ld.global.f64 	%fd29, [%rd27];
	ld.global.f64 	%fd30, [%rd15+48];
	fma.rn.f64 	%fd31, %fd29, %fd30, %fd28;
	st.global.f64 	[%rd3], %fd31;
	add.s32 	%r34, %r27, 7;
	mul.wide.u32 	%rd28, %r34, 8;
	add.s64 	%rd29, %rd2, %rd28;
	ld.global.f64 	%fd32, [%rd29];
	ld.global.f64 	%fd33, [%rd15+56];
	fma.rn.f64 	%fd34, %fd32, %fd33, %fd31;
	st.global.f64 	[%rd3], %fd34;
	add.s32 	%r35, %r27, 8;
	mul.wide.u32 	%rd30, %r35, 8;
	add.s64 	%rd31, %rd2, %rd30;
	ld.global.f64 	%fd35, [%rd31];
	ld.global.f64 	%fd36, [%rd15+64];
	fma.rn.f64 	%fd37, %fd35, %fd36, %fd34;
	st.global.f64 	[%rd3], %fd37;
	add.s32 	%r36, %r27, 9;
	mul.wide.u32 	%rd32, %r36, 8;
	add.s64 	%rd33, %rd2, %rd32;
	ld.global.f64 	%fd38, [%rd33];
	ld.global.f64 	%fd39, [%rd15+72];
	fma.rn.f64 	%fd40, %fd38, %fd39, %fd37;
	st.global.f64 	[%rd3], %fd40;
	add.s32 	%r37, %r27, 10;
	mul.wide.u32 	%rd34, %r37, 8;
	add.s64 	%rd35, %rd2, %rd34;
	ld.global.f64 	%fd41, [%rd35];
	ld.global.f64 	%fd42, [%rd15+80];
	fma.rn.f64 	%fd43, %fd41, %fd42, %fd40;
	st.global.f64 	[%rd3], %fd43;
	add.s32 	%r38, %r27, 11;
	mul.wide.u32 	%rd36, %r38, 8;
	add.s64 	%rd37, %rd2, %rd36;
	ld.global.f64 	%fd44, [%rd37];
	ld.global.f64 	%fd45, [%rd15+88];
	fma.rn.f64 	%fd46, %fd44, %fd45, %fd43;
	st.global.f64 	[%rd3], %fd46;
	add.s32 	%r39, %r27, 12;
	mul.wide.u32 	%rd38, %r39, 8;
	add.s64 	%rd39, %rd2, %rd38;
	ld.global.f64 	%fd47, [%rd39];
	ld.global.f64 	%fd48, [%rd15+96];
	fma.rn.f64 	%fd49, %fd47, %fd48, %fd46;
	st.global.f64 	[%rd3], %fd49;
	add.s32 	%r40, %r27, 13;
	mul.wide.u32 	%rd40, %r40, 8;
	add.s64 	%rd41, %rd2, %rd40;
	ld.global.f64 	%fd50, [%rd41];
	ld.global.f64 	%fd51, [%rd15+104];
	fma.rn.f64 	%fd52, %fd50, %fd51, %fd49;
	st.global.f64 	[%rd3], %fd52;
	add.s32 	%r41, %r27, 14;
	mul.wide.u32 	%rd42, %r41, 8;
	add.s64 	%rd43, %rd2, %rd42;
	ld.global.f64 	%fd53, [%rd43];
	ld.global.f64 	%fd54, [%rd15+112];
	fma.rn.f64 	%fd55, %fd53, %fd54, %fd52;
	st.global.f64 	[%rd3], %fd55;
	add.s32 	%r42, %r27, 15;
	mul.wide.u32 	%rd44, %r42, 8;
	add.s64 	%rd45, %rd2, %rd44;
	ld.global.f64 	%fd56, [%rd45];
	ld.global.f64 	%fd57, [%rd15+120];
	fma.rn.f64 	%fd95, %fd56, %fd57, %fd55;
	st.global.f64 	[%rd3], %fd95;
	add.s32 	%r55, %r55, 16;
	setp.ne.s32 	%p5, %r55, %r57;
	@%p5 bra 	$L__BB1_3;
$L__BB1_4:
	setp.eq.s32 	%p6, %r3, 0;
	@%p6 bra 	$L__BB1_13;
	and.b32  	%r8, %r20, 7;
	setp.lt.u32 	%p7, %r3, 8;
	@%p7 bra 	$L__BB1_7;
	add.s32 	%r43, %r57, %r2;
	mul.wide.u32 	%rd46, %r43, 8;
	add.s64 	%rd47, %rd2, %rd46;
	ld.global.f64 	%fd58, [%rd47];
	mul.wide.u32 	%rd48, %r57, 8;
	add.s64 	%rd49, %rd1, %rd48;
	ld.global.f64 	%fd59, [%rd49];
	fma.rn.f64 	%fd60, %fd58, %fd59, %fd95;
	st.global.f64 	[%rd3], %fd60;
	add.s32 	%r44, %r43, 1;
	mul.wide.u32 	%rd50, %r44, 8;
	add.s64 	%rd51, %rd2, %rd50;
	ld.global.f64 	%fd61, [%rd51];
	ld.global.f64 	%fd62, [%rd49+8];
	fma.rn.f64 	%fd63, %fd61, %fd62, %fd60;
	st.global.f64 	[%rd3], %fd63;
	add.s32 	%r45, %r43, 2;
	mul.wide.u32 	%rd52, %r45, 8;
	add.s64 	%rd53, %rd2, %rd52;
	ld.global.f64 	%fd64, [%rd53];
	ld.global.f64 	%fd65, [%rd49+16];
	fma.rn.f64 	%fd66, %fd64, %fd65, %fd63;
	st.global.f64 	[%rd3], %fd66;
	add.s32 	%r46, %r43, 3;
	mul.wide.u32 	%rd54, %r46, 8;
	add.s64 	%rd55, %rd2, %rd54;
	ld.global.f64 	%fd67, [%rd55];
	ld.global.f64 	%fd68, [%rd49+24];
	fma.rn.f64 	%fd69, %fd67, %fd68, %fd66;
	st.global.f64 	[%rd3], %fd69;
	add.s32 	%r47, %r43, 4;
	mul.wide.u32 	%rd56, %r47, 8;
	add.s64 	%rd57, %rd2, %rd56;
	ld.global.f64 	%fd70, [%rd57];
	ld.global.f64 	%fd71, [%rd49+32];
	fma.rn.f64 	%fd72, %fd70, %fd71, %fd69;
	st.global.f64 	[%rd3], %fd72;
	add.s32 	%r48, %r43, 5;
	mul.wide.u32 	%rd58, %r48, 8;
	add.s64 	%rd59, %rd2, %rd58;
	ld.global.f64 	%fd73, [%rd59];
	ld.global.f64 	%fd74, [%rd49+40];
	fma.rn.f64 	%fd75, %fd73, %fd74, %fd72;
	st.global.f64 	[%rd3], %fd75;
	add.s32 	%r49, %r43, 6;
	mul.wide.u32 	%rd60, %r49, 8;
	add.s64 	%rd61, %rd2, %rd60;
	ld.global.f64 	%fd76, [%rd61];
	ld.global.f64 	%fd77, [%rd49+48];
	fma.rn.f64 	%fd78, %fd76, %fd77, %fd75;
	st.global.f64 	[%rd3], %fd78;
	add.s32 	%r50, %r43, 7;
	mul.wide.u32 	%rd62, %r50, 8;
	add.s64 	%rd63, %rd2, %rd62;
	ld.global.f64 	%fd79, [%rd63];
	ld.global.f64 	%fd80, [%rd49+56];
	fma.rn.f64 	%fd95, %fd79, %fd80, %fd78;
	st.global.f64 	[%rd3], %fd95;
	add.s32 	%r57, %r57, 8;
$L__BB1_7:
	setp.eq.s32 	%p8, %r8, 0;
	@%p8 bra 	$L__BB1_13;
	and.b32  	%r11, %r20, 3;
	setp.lt.u32 	%p9, %r8, 4;
	@%p9 bra 	$L__BB1_10;
	add.s32 	%r51, %r57, %r2;
	mul.wide.u32 	%rd64, %r51, 8;
	add.s64 	%rd65, %rd2, %rd64;
	ld.global.f64 	%fd81, [%rd65];
	mul.wide.u32 	%rd66, %r57, 8;
	add.s64 	%rd67, %rd1, %rd66;
	ld.global.f64 	%fd82, [%rd67];
	fma.rn.f64 	%fd83, %fd81, %fd82, %fd95;
	st.global.f64 	[%rd3], %fd83;
	add.s32 	%r52, %r51, 1;
	mul.wide.u32 	%rd68, %r52, 8;
	add.s64 	%rd69, %rd2, %rd68;
	ld.global.f64 	%fd84, [%rd69];
	ld.global.f64 	%fd85, [%rd67+8];
	fma.rn.f64 	%fd86, %fd84, %fd85, %fd83;
	st.global.f64 	[%rd3], %fd86;
	add.s32 	%r53, %r51, 2;
	mul.wide.u32 	%rd70, %r53, 8;
	add.s64 	%rd71, %rd2, %rd70;
	ld.global.f64 	%fd87, [%rd71];
	ld.global.f64 	%fd88, [%rd67+16];
	fma.rn.f64 	%fd89, %fd87, %fd88, %fd86;
	st.global.f64 	[%rd3], %fd89;
	add.s32 	%r54, %r51, 3;
	mul.wide.u32 	%rd72, %r54, 8;
	add.s64 	%rd73, %rd2, %rd72;
	ld.global.f64 	%fd90, [%rd73];
	ld.global.f64 	%fd91, [%rd67+24];
	fma.rn.f64 	%fd95, %fd90, %fd91, %fd89;
	st.global.f64 	[%rd3], %fd95;
	add.s32 	%r57, %r57, 4;
$L__BB1_10:
	setp.eq.s32 	%p10, %r11, 0;
	@%p10 bra 	$L__BB1_13;
	mul.wide.u32 	%rd74, %r57, 8;
	add.s64 	%rd77, %rd1, %rd74;
	add.s32 	%r60, %r57, %r2;
	neg.s32 	%r59, %r11;
$L__BB1_12:
	.pragma "nounroll";
	mul.wide.u32 	%rd75, %r60, 8;
	add.s64 	%rd76, %rd2, %rd75;
	ld.global.f64 	%fd92, [%rd76];
	ld.global.f64 	%fd93, [%rd77];
	fma.rn.f64 	%fd95, %fd92, %fd93, %fd95;
	st.global.f64 	[%rd3], %fd95;
	add.s64 	%rd77, %rd77, 8;
	add.s32 	%r60, %r60, 1;
	add.s32 	%r59, %r59, 1;
	setp.ne.s32 	%p11, %r59, 0;
	@%p11 bra 	$L__BB1_12;
$L__BB1_13:
	ret;

}
	// .globl	_Z21mvKernelMultipleWarpsPdS_iiiiS_
.visible .entry _Z21mvKernelMultipleWarpsPdS_iiiiS_(
	.param .u64 .ptr .align 1 _Z21mvKernelMultipleWarpsPdS_iiiiS__param_0,
	.param .u64 .ptr .align 1 _Z21mvKernelMultipleWarpsPdS_iiiiS__param_1,
	.param .u32 _Z21mvKernelMultipleWarpsPdS_iiiiS__param_2,
	.param .u32 _Z21mvKernelMultipleWarpsPdS_iiiiS__param_3,
	.param .u32 _Z21mvKernelMultipleWarpsPdS_iiiiS__param_4,
	.param .u32 _Z21mvKernelMultipleWarpsPdS_iiiiS__param_5,
	.param .u64 .ptr .align 1 _Z21mvKernelMultipleWarpsPdS_iiiiS__param_6
)
{
	.reg .pred 	%p<30>;
	.reg .b32 	%r<114>;
	.reg .b64 	%rd<35>;
	.reg .b64 	%fd<121>;
	// demoted variable
	.shared .align 8 .b8 _ZZ21mvKernelMultipleWarpsPdS_iiiiS_E5s_mem[256];
	ld.param.u64 	%rd9, [_Z21mvKernelMultipleWarpsPdS_iiiiS__param_0];
	ld.param.u64 	%rd10, [_Z21mvKernelMultipleWarpsPdS_iiiiS__param_1];
	ld.param.u32 	%r43, [_Z21mvKernelMultipleWarpsPdS_iiiiS__param_2];
	ld.param.u32 	%r42, [_Z21mvKernelMultipleWarpsPdS_iiiiS__param_3];
	ld.param.u32 	%r44, [_Z21mvKernelMultipleWarpsPdS_iiiiS__param_4];
	ld.param.u32 	%r45, [_Z21mvKernelMultipleWarpsPdS_iiiiS__param_5];
	ld.param.u64 	%rd8, [_Z21mvKernelMultipleWarpsPdS_iiiiS__param_6];
	cvta.to.global.u64 	%rd1, %rd10;
	cvta.to.global.u64 	%rd2, %rd9;
	mov.u32 	%r1, %ctaid.x;
	mad.lo.s32 	%r46, %r45, %r44, %r1;
	mov.u32 	%r2, %tid.x;
	and.b32  	%r3, %r2, 31;
	mov.u32 	%r4, %ntid.x;
	shr.u32 	%r5, %r4, 5;
	setp.ge.s32 	%p1, %r46, %r43;
	@%p1 bra 	$L__BB2_23;
	and.b32  	%r6, %r2, 992;
	or.b32  	%r105, %r3, %r6;
	setp.ge.s32 	%p2, %r105, %r42;
	mov.f64 	%fd111, 0d0000000000000000;
	@%p2 bra 	$L__BB2_7;
	mul.lo.s32 	%r8, %r42, %r1;
	and.b32  	%r9, %r4, 2016;
	add.s32 	%r47, %r105, %r9;
	max.u32 	%r48, %r42, %r47;
	setp.lt.u32 	%p3, %r47, %r42;
	selp.u32 	%r49, 1, 0, %p3;
	add.s32 	%r50, %r47, %r49;
	sub.s32 	%r51, %r48, %r50;
	div.u32 	%r52, %r51, %r9;
	add.s32 	%r10, %r52, %r49;
	and.b32  	%r53, %r10, 3;
	setp.eq.s32 	%p4, %r53, 3;
	mov.f64 	%fd111, 0d0000000000000000;
	@%p4 bra 	$L__BB2_5;
	mul.wide.u32 	%rd11, %r105, 8;
	add.s64 	%rd34, %rd1, %rd11;
	cvt.u64.u32 	%rd12, %r4;
	shl.b64 	%rd13, %rd12, 3;
	and.b64  	%rd4, %rd13, 34359738112;
	add.s32 	%r54, %r8, %r6;
	add.s32 	%r103, %r54, %r3;
	add.s32 	%r55, %r10, 1;
	and.b32  	%r56, %r55, 3;
	neg.s32 	%r102, %r56;
	mov.f64 	%fd111, 0d0000000000000000;
$L__BB2_4:
	.pragma "nounroll";
	mul.wide.u32 	%rd14, %r103, 8;
	add.s64 	%rd15, %rd2, %rd14;
	ld.global.f64 	%fd27, [%rd15];
	ld.global.f64 	%fd28, [%rd34];
	fma.rn.f64 	%fd111, %fd27, %fd28, %fd111;
	add.s32 	%r105, %r105, %r9;
	add.s64 	%rd34, %rd34, %rd4;
	add.s32 	%r103, %r103, %r9;
	add.s32 	%r102, %r102, 1;
	setp.ne.s32 	%p5, %r102, 0;
	@%p5 bra 	$L__BB2_4;
$L__BB2_5:
	setp.lt.u32 	%p6, %r10, 3;
	@%p6 bra 	$L__BB2_7;
$L__BB2_6:
	add.s32 	%r57, %r105, %r8;
	mul.wide.u32 	%rd16, %r57, 8;
	add.s64 	%rd17, %rd2, %rd16;
	ld.global.f64 	%fd29, [%rd17];
	mul.wide.u32 	%rd18, %r105, 8;
	add.s64 	%rd19, %rd1, %rd18;
	ld.global.f64 	%fd30, [%rd19];
	fma.rn.f64 	%fd31, %fd29, %fd30, %fd111;
	add.s32 	%r58, %r105, %r9;
	add.s32 	%r59, %r57, %r9;
	mul.wide.u32 	%rd20, %r59, 8;
	add.s64 	%rd21, %rd2, %rd20;
	ld.global.f64 	%fd32, [%rd21];
	mul.wide.u32 	%rd22, %r58, 8;
	add.s64 	%rd23, %rd1, %rd22;
	ld.global.f64 	%fd33, [%rd23];
	fma.rn.f64 	%fd34, %fd32, %fd33, %fd31;
	add.s32 	%r60, %r58, %r9;
	add.s32 	%r61, %r59, %r9;
	mul.wide.u32 	%rd24, %r61, 8;
	add.s64 	%rd25, %rd2, %rd24;
	ld.global.f64 	%fd35, [%rd25];
	mul.wide.u32 	%rd26, %r60, 8;
	add.s64 	%rd27, %rd1, %rd26;
	ld.global.f64 	%fd36, [%rd27];
	fma.rn.f64 	%fd37, %fd35, %fd36, %fd34;
	add.s32 	%r62, %r60, %r9;
	add.s32 	%r63, %r61, %r9;
	mul.wide.u32 	%rd28, %r63, 8;
	add.s64 	%rd29, %rd2, %rd28;
	ld.global.f64 	%fd38, [%rd29];
	mul.wide.u32 	%rd30, %r62, 8;
	add.s64 	%rd31, %rd1, %rd30;
	ld.global.f64 	%fd39, [%rd31];
	fma.rn.f64 	%fd111, %fd38, %fd39, %fd37;
	add.s32 	%r105, %r62, %r9;
	setp.lt.s32 	%p7, %r105, %r42;
	@%p7 bra 	$L__BB2_6;
$L__BB2_7:
	bar.warp.sync 	-1;
	// begin inline asm
	mov.b64 {%r64,%r65}, %fd111;
	// end inline asm
	shfl.sync.down.b32	%r67|%p8, %r65, 16, 31, -1;
	shfl.sync.down.b32	%r66|%p9, %r64, 16, 31, -1;
	// begin inline asm
	mov.b64 %fd41, {%r66,%r67};
	// end inline asm
	add.f64 	%fd42, %fd111, %fd41;
	// begin inline asm
	mov.b64 {%r68,%r69}, %fd42;
	// end inline asm
	shfl.sync.down.b32	%r71|%p10, %r69, 8, 31, -1;
	shfl.sync.down.b32	%r70|%p11, %r68, 8, 31, -1;
	// begin inline asm
	mov.b64 %fd43, {%r70,%r71};
	// end inline asm
	add.f64 	%fd44, %fd42, %fd43;
	// begin inline asm
	mov.b64 {%r72,%r73}, %fd44;
	// end inline asm
	shfl.sync.down.b32	%r75|%p12, %r73, 4, 31, -1;
	shfl.sync.down.b32	%r74|%p13, %r72, 4, 31, -1;
	// begin inline asm
	mov.b64 %fd45, {%r74,%r75};
	// end inline asm
	add.f64 	%fd46, %fd44, %fd45;
	// begin inline asm
	mov.b64 {%r76,%r77}, %fd46;
	// end inline asm
	shfl.sync.down.b32	%r79|%p14, %r77, 2, 31, -1;
	shfl.sync.down.b32	%r78|%p15, %r76, 2, 31, -1;
	// begin inline asm
	mov.b64 %fd47, {%r78,%r79};
	// end inline asm
	add.f64 	%fd48, %fd46, %fd47;
	// begin inline asm
	mov.b64 {%r80,%r81}, %fd48;
	// end inline asm
	shfl.sync.down.b32	%r83|%p16, %r81, 1, 31, -1;
	shfl.sync.down.b32	%r82|%p17, %r80, 1, 31, -1;
	// begin inline asm
	mov.b64 %fd49, {%r82,%r83};
	// end inline asm
	add.f64 	%fd8, %fd48, %fd49;
	setp.ne.s32 	%p18, %r3, 0;
	@%p18 bra 	$L__BB2_9;
	shr.u32 	%r84, %r2, 2;
	and.b32  	%r85, %r84, 248;
	mov.u32 	%r86, _ZZ21mvKernelMultipleWarpsPdS_iiiiS_E5s_mem;
	add.s32 	%r87, %r86, %r85;
	st.shared.f64 	[%r87], %fd8;
$L__BB2_9:
	bar.sync 	0;
	setp.ne.s32 	%p19, %r2, 0;
	setp.lt.u32 	%p20, %r4, 32;
	or.pred  	%p21, %p19, %p20;
	@%p21 bra 	$L__BB2_23;
	cvta.to.global.u64 	%rd32, %rd8;
	mul.wide.u32 	%rd33, %r1, 8;
	add.s64 	%rd7, %rd32, %rd33;
	ld.global.f64 	%fd120, [%rd7];
	add.s32 	%r89, %r5, -1;
	and.b32  	%r22, %r5, 15;
	setp.lt.u32 	%p22, %r89, 15;
	mov.b32 	%r110, 0;
	@%p22 bra 	$L__BB2_13;
	and.b32  	%r110, %r5, 48;
	mov.u32 	%r91, _ZZ21mvKernelMultipleWarpsPdS_iiiiS_E5s_mem;
	add.s32 	%r107, %r91, 64;
	shr.u32 	%r92, %r4, 5;
	and.b32  	%r93, %r92, 134217712;
	neg.s32 	%r108, %r93;
$L__BB2_12:
	.pragma "nounroll";
	ld.shared.f64 	%fd51, [%r107+-64];
	add.f64 	%fd52, %fd51, %fd120;
	ld.shared.f64 	%fd53, [%r107+-56];
	add.f64 	%fd54, %fd53, %fd52;
	ld.shared.f64 	%fd55, [%r107+-48];
	add.f64 	%fd56, %fd55, %fd54;
	ld.shared.f64 	%fd57, [%r107+-40];
	add.f64 	%fd58, %fd57, %fd56;
	ld.shared.f64 	%fd59, [%r107+-32];
	add.f64 	%fd60, %fd59, %fd58;
	ld.shared.f64 	%fd61, [%r107+-24];
	add.f64 	%fd62, %fd61, %fd60;
	ld.shared.f64 	%fd63, [%r107+-16];
	add.f64 	%fd64, %fd63, %fd62;
	ld.shared.f64 	%fd65, [%r107+-8];
	add.f64 	%fd66, %fd65, %fd64;
	ld.shared.f64 	%fd67, [%r107];
	add.f64 	%fd68, %fd67, %fd66;
	ld.shared.f64 	%fd69, [%r107+8];
	add.f64 	%fd70, %fd69, %fd68;
	ld.shared.f64 	%fd71, [%r107+16];
	add.f64 	%fd72, %fd71, %fd70;
	ld.shared.f64 	%fd73, [%r107+24];
	add.f64 	%fd74, %fd73, %fd72;
	ld.shared.f64 	%fd75, [%r107+32];
	add.f64 	%fd76, %fd75, %fd74;
	ld.shared.f64 	%fd77, [%r107+40];
	add.f64 	%fd78, %fd77, %fd76;
	ld.shared.f64 	%fd79, [%r107+48];
	add.f64 	%fd80, %fd79, %fd78;
	ld.shared.f64 	%fd81, [%r107+56];
	add.f64 	%fd120, %fd81, %fd80;
	add.s32 	%r108, %r108, 16;
	add.s32 	%r107, %r107, 128;
	setp.ne.s32 	%p23, %r108, 0;
	@%p23 bra 	$L__BB2_12;
$L__BB2_13:
	setp.eq.s32 	%p24, %r22, 0;
	@%p24 bra 	$L__BB2_22;
	and.b32  	%r30, %r5, 7;
	setp.lt.u32 	%p25, %r22, 8;
	@%p25 bra 	$L__BB2_16;
	shl.b32 	%r94, %r110, 3;
	mov.u32 	%r95, _ZZ21mvKernelMultipleWarpsPdS_iiiiS_E5s_mem;
	add.s32 	%r96, %r95, %r94;
	ld.shared.f64 	%fd83, [%r96];
	add.f64 	%fd84, %fd83, %fd120;
	ld.shared.f64 	%fd85, [%r96+8];
	add.f64 	%fd86, %fd85, %fd84;
	ld.shared.f64 	%fd87, [%r96+16];
	add.f64 	%fd88, %fd87, %fd86;
	ld.shared.f64 	%fd89, [%r96+24];
	add.f64 	%fd90, %fd89, %fd88;
	ld.shared.f64 	%fd91, [%r96+32];
	add.f64 	%fd92, %fd91, %fd90;
	ld.shared.f64 	%fd93, [%r96+40];
	add.f64 	%fd94, %fd93, %fd92;
	ld.shared.f64 	%fd95, [%r96+48];
	add.f64 	%fd96, %fd95, %fd94;
	ld.shared.f64 	%fd97, [%r96+56];
	add.f64 	%fd120, %fd97, %fd96;
	add.s32 	%r110, %r110, 8;
$L__BB2_16:
	setp.eq.s32 	%p26, %r30, 0;
	@%p26 bra 	$L__BB2_22;
	and.b32  	%r33, %r5, 3;
	setp.lt.u32 	%p27, %r30, 4;
	@%p27 bra 	$L__BB2_19;
	shl.b32 	%r97, %r110, 3;
	mov.u32 	%r98, _ZZ21mvKernelMultipleWarpsPdS_iiiiS_E5s_mem;
	add.s32 	%r99, %r98, %r97;
	ld.shared.f64 	%fd99, [%r99];
	add.f64 	%fd100, %fd99, %fd120;
	ld.shared.f64 	%fd101, [%r99+8];
	add.f64 	%fd102, %fd101, %fd100;
	ld.shared.f64 	%fd103, [%r99+16];
	add.f64 	%fd104, %fd103, %fd102;
	ld.shared.f64 	%fd105, [%r99+24];
	add.f64 	%fd120, %fd105, %fd104;
	add.s32 	%r110, %r110, 4;
$L__BB2_19:
	setp.eq.s32 	%p28, %r33, 0;
	@%p28 bra 	$L__BB2_22;
	shl.b32 	%r100, %r110, 3;
	mov.u32 	%r101, _ZZ21mvKernelMultipleWarpsPdS_iiiiS_E5s_mem;
	add.s32 	%r113, %r101, %r100;
	neg.s32 	%r112, %r33;
$L__BB2_21:
	.pragma "nounroll";
	ld.shared.f64 	%fd106, [%r113];
	add.f64 	%fd120, %fd106, %fd120;
	add.s32 	%r113, %r113, 8;
	add.s32 	%r112, %r112, 1;
	setp.ne.s32 	%p29, %r112, 0;
	@%p29 bra 	$L__BB2_21;
$L__BB2_22:
	st.global.f64 	[%rd7], %fd120;
$L__BB2_23:
	ret;

}


// ===== COMPILED SASS (sm_100) =====

	.target	sm_100

	.elftype	@"ET_EXEC"


//--------------------- .note.nv.tkinfo           --------------------------
	.section	.note.nv.tkinfo,"",@"SHT_NOTE"
	.sectionflags	@"SHF_NOTE_NV_TKINFO"
	.tkinfo
        /*0018*/ 	.word	0x00000002
        /*0030*/ 	.string	""
        /*0030*/ 	.string	"ptxas"
        /*0030*/ 	.string	"Cuda compilation tools, release 13.0, V13.0.88"
        /*0030*/ 	.string	"Build cuda_13.0.r13.0/compiler.36424714_0"
        /*0030*/ 	.string	"-arch sm_100 -m 64 "



//--------------------- .note.nv.cuinfo           --------------------------
	.section	.note.nv.cuinfo,"",@"SHT_NOTE"
	.sectionflags	@"SHF_NOTE_NV_CUINFO"
        /*0018*/ 	.short	0x0002
        /*001a*/ 	.short	0x0064
        /*001c*/ 	.short	0x0082
	.zero		2


//--------------------- .nv.info                  --------------------------
	.section	.nv.info,"",@"SHT_CUDA_INFO"
	.align	4


	//----- nvinfo : EIATTR_REGCOUNT
	.align		4
        /*0000*/ 	.byte	0x04, 0x2f
        /*0002*/ 	.short	(.L_2 - .L_1)
	.align		4
.L_1:
        /*0004*/ 	.word	index@(_Z10testKernelPdS_iiiiS_)
        /*0008*/ 	.word	0x00000018


	//----- nvinfo : EIATTR_FRAME_SIZE
	.align		4
.L_2:
        /*000c*/ 	.byte	0x04, 0x11
        /*000e*/ 	.short	(.L_4 - .L_3)
	.align		4
.L_3:
        /*0010*/ 	.word	index@(_Z10testKernelPdS_iiiiS_)
        /*0014*/ 	.word	0x00000008


	//----- nvinfo : EIATTR_REGCOUNT
	.align		4
.L_4:
        /*0018*/ 	.byte	0x04, 0x2f
        /*001a*/ 	.short	(.L_6 - .L_5)
	.align		4
.L_5:
        /*001c*/ 	.word	index@(_Z14mvKernelNoWarpPdS_iiiiS_)
        /*0020*/ 	.word	0x0000001e


	//----- nvinfo : EIATTR_FRAME_SIZE
	.align		4
.L_6:
        /*0024*/ 	.byte	0x04, 0x11
        /*0026*/ 	.short	(.L_8 - .L_7)
	.align		4
.L_7:
        /*0028*/ 	.word	index@(_Z14mvKernelNoWarpPdS_iiiiS_)
        /*002c*/ 	.word	0x00000000


	//----- nvinfo : EIATTR_REGCOUNT
	.align		4
.L_8:
        /*0030*/ 	.byte	0x04, 0x2f
        /*0032*/ 	.short	(.L_10 - .L_9)
	.align		4
.L_9:
        /*0034*/ 	.word	index@(_Z21mvKernelMultipleWarpsPdS_iiiiS_)
        /*0038*/ 	.word	0x0000001c


	//----- nvinfo : EIATTR_FRAME_SIZE
	.align		4
.L_10:
        /*003c*/ 	.byte	0x04, 0x11
        /*003e*/ 	.short	(.L_12 - .L_11)
	.align		4
.L_11:
        /*0040*/ 	.word	index@(_Z21mvKernelMultipleWarpsPdS_iiiiS_)
        /*0044*/ 	.word	0x00000000


	//----- nvinfo : EIATTR_MIN_STACK_SIZE
	.align		4
.L_12:
        /*0048*/ 	.byte	0x04, 0x12
        /*004a*/ 	.short	(.L_14 - .L_13)
	.align		4
.L_13:
        /*004c*/ 	.word	index@(_Z21mvKernelMultipleWarpsPdS_iiiiS_)
        /*0050*/ 	.word	0x00000000


	//----- nvinfo : EIATTR_MIN_STACK_SIZE
	.align		4
.L_14:
        /*0054*/ 	.byte	0x04, 0x12
        /*0056*/ 	.short	(.L_16 - .L_15)
	.align		4
.L_15:
        /*0058*/ 	.word	index@(_Z14mvKernelNoWarpPdS_iiiiS_)
        /*005c*/ 	.word	0x00000000


	//----- nvinfo : EIATTR_MIN_STACK_SIZE
	.align		4
.L_16:
        /*0060*/ 	.byte	0x04, 0x12
        /*0062*/ 	.short	(.L_18 - .L_17)
	.align		4
.L_17:
        /*0064*/ 	.word	index@(_Z10testKernelPdS_iiiiS_)
        /*0068*/ 	.word	0x00000008
.L_18:


//--------------------- .nv.compat                --------------------------
	.section	.nv.compat,"",@"SHT_CUDA_COMPAT_INFO"
	.align	4
        /*0000*/ 	.byte	0x02, 0x09, 0x00, 0x00, 0x02, 0x02, 0x01, 0x00, 0x02, 0x05, 0x05, 0x00, 0x03, 0x07, 0x01, 0x01
        /*0010*/ 	.byte	0x02, 0x03, 0x00, 0x00, 0x02, 0x06, 0x01, 0x00, 0x04, 0x0b, 0x08, 0x00, 0x01, 0x00, 0x00, 0x00
        /*0020*/ 	.byte	0x00, 0x00, 0x00, 0x00


//--------------------- .nv.info._Z21mvKernelMultipleWarpsPdS_iiiiS_ --------------------------
	.section	.nv.info._Z21mvKernelMultipleWarpsPdS_iiiiS_,"",@"SHT_CUDA_INFO"
	.sectionflags	@""
	.align	4


	//----- nvinfo : EIATTR_CUDA_API_VERSION
	.align		4
        /*0000*/ 	.byte	0x04, 0x37
        /*0002*/ 	.short	(.L_20 - .L_19)
.L_19:
        /*0004*/ 	.word	0x00000082


	//----- nvinfo : EIATTR_KPARAM_INFO
	.align		4
.L_20:
        /*0008*/ 	.byte	0x04, 0x17
        /*000a*/ 	.short	(.L_22 - .L_21)
.L_21:
        /*000c*/ 	.word	0x00000000
        /*0010*/ 	.short	0x0006
        /*0012*/ 	.short	0x0020
        /*0014*/ 	.byte	0x00, 0xf5, 0x21, 0x00


	//----- nvinfo : EIATTR_KPARAM_INFO
	.align		4
.L_22:
        /*0018*/ 	.byte	0x04, 0x17
        /*001a*/ 	.short	(.L_24 - .L_23)
.L_23:
        /*001c*/ 	.word	0x00000000
        /*0020*/ 	.short	0x0005
        /*0022*/ 	.short	0x001c
        /*0024*/ 	.byte	0x00, 0xf0, 0x11, 0x00


	//----- nvinfo : EIATTR_KPARAM_INFO
	.align		4
.L_24:
        /*0028*/ 	.byte	0x04, 0x17
        /*002a*/ 	.short	(.L_26 - .L_25)
.L_25:
        /*002c*/ 	.word	0x00000000
        /*0030*/ 	.short	0x0004
        /*0032*/ 	.short	0x0018
        /*0034*/ 	.byte	0x00, 0xf0, 0x11, 0x00


	//----- nvinfo : EIATTR_KPARAM_INFO
	.align		4
.L_26:
        /*0038*/ 	.byte	0x04, 0x17
        /*003a*/ 	.short	(.L_28 - .L_27)
.L_27:
        /*003c*/ 	.word	0x00000000
        /*0040*/ 	.short	0x0003
        /*0042*/ 	.short	0x0014
        /*0044*/ 	.byte	0x00, 0xf0, 0x11, 0x00


	//----- nvinfo : EIATTR_KPARAM_INFO
	.align		4
.L_28:
        /*0048*/ 	.byte	0x04, 0x17
        /*004a*/ 	.short	(.L_30 - .L_29)
.L_29:
        /*004c*/ 	.word	0x00000000
        /*0050*/ 	.short	0x0002
        /*0052*/ 	.short	0x0010
        /*0054*/ 	.byte	0x00, 0xf0, 0x11, 0x00


	//----- nvinfo : EIATTR_KPARAM_INFO
	.align		4
.L_30:
        /*0058*/ 	.byte	0x04, 0x17
        /*005a*/ 	.short	(.L_32 - .L_31)
.L_31:
        /*005c*/ 	.word	0x00000000
        /*0060*/ 	.short	0x0001
        /*0062*/ 	.short	0x0008
        /*0064*/ 	.byte	0x00, 0xf5, 0x21, 0x00


	//----- nvinfo : EIATTR_KPARAM_INFO
	.align		4
.L_32:
        /*0068*/ 	.byte	0x04, 0x17
        /*006a*/ 	.short	(.L_34 - .L_33)
.L_33:
        /*006c*/ 	.word	0x00000000
        /*0070*/ 	.short	0x0000
        /*0072*/ 	.short	0x0000
        /*0074*/ 	.byte	0x00, 0xf5, 0x21, 0x00


	//----- nvinfo : EIATTR_SPARSE_MMA_MASK
	.align		4
.L_34:
        /*0078*/ 	.byte	0x03, 0x50
        /*007a*/ 	.short	0x0000


	//----- nvinfo : EIATTR_MAXREG_COUNT
	.align		4
        /*007c*/ 	.byte	0x03, 0x1b
        /*007e*/ 	.short	0x00ff


	//----- nvinfo : EIATTR_NUM_BARRIERS
	.align		4
        /*0080*/ 	.byte	0x02, 0x4c
        /*0082*/ 	.byte	0x01
	.zero		1


	//----- nvinfo : EIATTR_MERCURY_ISA_VERSION
	.align		4
        /*0084*/ 	.byte	0x03, 0x5f
        /*0086*/ 	.short	0x0101


	//----- nvinfo : EIATTR_COOP_GROUP_MASK_REGIDS
	.align		4
        /*0088*/ 	.byte	0x04, 0x29
        /*008a*/ 	.short	(.L_36 - .L_35)


	//   ....[0]....
.L_35:
        /*008c*/ 	.word	0xffffffff


	//   ....[1]....
        /*0090*/ 	.word	0xffffffff


	//   ....[2]....
        /*0094*/ 	.word	0xffffffff


	//   ....[3]....
        /*0098*/ 	.word	0xffffffff


	//   ....[4]....
        /*009c*/ 	.word	0xffffffff


	//   ....[5]....
        /*00a0*/ 	.word	0xffffffff


	//   ....[6]....
        /*00a4*/ 	.word	0xffffffff


	//   ....[7]....
        /*00a8*/ 	.word	0xffffffff


	//   ....[8]....
        /*00ac*/ 	.word	0xffffffff


	//   ....[9]....
        /*00b0*/ 	.word	0xffffffff


	//   ....[10]....
        /*00b4*/ 	.word	0xffffffff


	//----- nvinfo : EIATTR_COOP_GROUP_INSTR_OFFSETS
	.align		4
.L_36:
        /*00b8*/ 	.byte	0x04, 0x28
        /*00ba*/ 	.short	(.L_38 - .L_37)


	//   ....[0]....
.L_37:
        /*00bc*/ 	.word	0x000006b0


	//   ....[1]....
        /*00c0*/ 	.word	0x000006d0


	//   ....[2]....
        /*00c4*/ 	.word	0x000006e0


	//   ....[3]....
        /*00c8*/ 	.word	0x00000750


	//   ....[4]....
        /*00cc*/ 	.word	0x00000760


	//   ....[5]....
        /*00d0*/ 	.word	0x000007a0


	//   ....[6]....
        /*00d4*/ 	.word	0x000007b0


	//   ....[7]....
        /*00d8*/ 	.word	0x000007e0


	//   ....[8]....
        /*00dc*/ 	.word	0x000007f0


	//   ....[9]....
        /*00e0*/ 	.word	0x00000810


	//   ....[10]....
        /*00e4*/ 	.word	0x00000820


	//----- nvinfo : EIATTR_VRC_CTA_INIT_COUNT
	.align		4
.L_38:
        /*00e8*/ 	.byte	0x02, 0x4a
	.zero		1
	.zero		1


	//----- nvinfo : EIATTR_EXIT_INSTR_OFFSETS
	.align		4
        /*00ec*/ 	.byte	0x04, 0x1c
        /*00ee*/ 	.short	(.L_40 - .L_39)


	//   ....[0]....
.L_39:
        /*00f0*/ 	.word	0x00000060


	//   ....[1]....
        /*00f4*/ 	.word	0x00000860


	//   ....[2]....
        /*00f8*/ 	.word	0x00000e70


	//----- nvinfo : EIATTR_CRS_STACK_SIZE
	.align		4
.L_40:
        /*00fc*/ 	.byte	0x04, 0x1e
        /*00fe*/ 	.short	(.L_42 - .L_41)
.L_41:
        /*0100*/ 	.word	0x00000000


	//----- nvinfo : EIATTR_CBANK_PARAM_SIZE
	.align		4
.L_42:
        /*0104*/ 	.byte	0x03, 0x19
        /*0106*/ 	.short	0x0028


	//----- nvinfo : EIATTR_PARAM_CBANK
	.align		4
        /*0108*/ 	.byte	0x04, 0x0a
        /*010a*/ 	.short	(.L_44 - .L_43)
	.align		4
.L_43:
        /*010c*/ 	.word	index@(.nv.constant0._Z21mvKernelMultipleWarpsPdS_iiiiS_)
        /*0110*/ 	.short	0x0380
        /*0112*/ 	.short	0x0028


	//----- nvinfo : EIATTR_SW_WAR
	.align		4
.L_44:
        /*0114*/ 	.byte	0x04, 0x36
        /*0116*/ 	.short	(.L_46 - .L_45)
.L_45:
        /*0118*/ 	.word	0x00000008
.L_46:


//--------------------- .nv.info._Z14mvKernelNoWarpPdS_iiiiS_ --------------------------
	.section	.nv.info._Z14mvKernelNoWarpPdS_iiiiS_,"",@"SHT_CUDA_INFO"
	.sectionflags	@""
	.align	4


	//----- nvinfo : EIATTR_CUDA_API_VERSION
	.align		4
        /*0000*/ 	.byte	0x04, 0x37
        /*0002*/ 	.short	(.L_48 - .L_47)
.L_47:
        /*0004*/ 	.word	0x00000082


	//----- nvinfo : EIATTR_KPARAM_INFO
	.align		4
.L_48:
        /*0008*/ 	.byte	0x04, 0x17
        /*000a*/ 	.short	(.L_50 - .L_49)
.L_49:
        /*000c*/ 	.word	0x00000000
        /*0010*/ 	.short	0x0006
        /*0012*/ 	.short	0x0020
        /*0014*/ 	.byte	0x00, 0xf5, 0x21, 0x00


	//----- nvinfo : EIATTR_KPARAM_INFO
	.align		4
.L_50:
        /*0018*/ 	.byte	0x04, 0x17
        /*001a*/ 	.short	(.L_52 - .L_51)
.L_51:
        /*001c*/ 	.word	0x00000000
        /*0020*/ 	.short	0x0005
        /*0022*/ 	.short	0x001c
        /*0024*/ 	.byte	0x00, 0xf0, 0x11, 0x00


	//----- nvinfo : EIATTR_KPARAM_INFO
	.align		4
.L_52:
        /*0028*/ 	.byte	0x04, 0x17
        /*002a*/ 	.short	(.L_54 - .L_53)
.L_53:
        /*002c*/ 	.word	0x00000000
        /*0030*/ 	.short	0x0004
        /*0032*/ 	.short	0x0018
        /*0034*/ 	.byte	0x00, 0xf0, 0x11, 0x00


	//----- nvinfo : EIATTR_KPARAM_INFO
	.align		4
.L_54:
        /*0038*/ 	.byte	0x04, 0x17
        /*003a*/ 	.short	(.L_56 - .L_55)
.L_55:
        /*003c*/ 	.word	0x00000000
        /*0040*/ 	.short	0x0003
        /*0042*/ 	.short	0x0014
        /*0044*/ 	.byte	0x00, 0xf0, 0x11, 0x00


	//----- nvinfo : EIATTR_KPARAM_INFO
	.align		4
.L_56:
        /*0048*/ 	.byte	0x04, 0x17
        /*004a*/ 	.short	(.L_58 - .L_57)
.L_57:
        /*004c*/ 	.word	0x00000000
        /*0050*/ 	.short	0x0002
        /*0052*/ 	.short	0x0010
        /*0054*/ 	.byte	0x00, 0xf0, 0x11, 0x00


	//----- nvinfo : EIATTR_KPARAM_INFO
	.align		4
.L_58:
        /*0058*/ 	.byte	0x04, 0x17
        /*005a*/ 	.short	(.L_60 - .L_59)
.L_59:
        /*005c*/ 	.word	0x00000000
        /*0060*/ 	.short	0x0001
        /*0062*/ 	.short	0x0008
        /*0064*/ 	.byte	0x00, 0xf5, 0x21, 0x00


	//----- nvinfo : EIATTR_KPARAM_INFO
	.align		4
.L_60:
        /*0068*/ 	.byte	0x04, 0x17
        /*006a*/ 	.short	(.L_62 - .L_61)
.L_61:
        /*006c*/ 	.word	0x00000000
        /*0070*/ 	.short	0x0000
        /*0072*/ 	.short	0x0000
        /*0074*/ 	.byte	0x00, 0xf5, 0x21, 0x00


	//----- nvinfo : EIATTR_SPARSE_MMA_MASK
	.align		4
.L_62:
        /*0078*/ 	.byte	0x03, 0x50
        /*007a*/ 	.short	0x0000


	//----- nvinfo : EIATTR_MAXREG_COUNT
	.align		4
        /*007c*/ 	.byte	0x03, 0x1b
        /*007e*/ 	.short	0x00ff


	//----- nvinfo : EIATTR_MERCURY_ISA_VERSION
	.align		4
        /*0080*/ 	.byte	0x03, 0x5f
        /*0082*/ 	.short	0x0101


	//----- nvinfo : EIATTR_VRC_CTA_INIT_COUNT
	.align		4
        /*0084*/ 	.byte	0x02, 0x4a
	.zero		1
	.zero		1


	//----- nvinfo : EIATTR_EXIT_INSTR_OFFSETS
	.align		4
        /*0088*/ 	.byte	0x04, 0x1c
        /*008a*/ 	.short	(.L_64 - .L_63)


	//   ....[0]....
.L_63:
        /*008c*/ 	.word	0x00000070


	//   ....[1]....
        /*0090*/ 	.word	0x00000790


	//   ....[2]....
        /*0094*/ 	.word	0x00000b20


	//   ....[3]....
        /*0098*/ 	.word	0x00000d30


	//   ....[4]....
        /*009c*/ 	.word	0x00000e80


	//----- nvinfo : EIATTR_CBANK_PARAM_SIZE
	.align		4
.L_64:
        /*00a0*/ 	.byte	0x03, 0x19
        /*00a2*/ 	.short	0x0028


	//----- nvinfo : EIATTR_PARAM_CBANK
	.align		4
        /*00a4*/ 	.byte	0x04, 0x0a
        /*00a6*/ 	.short	(.L_66 - .L_65)
	.align		4
.L_65:
        /*00a8*/ 	.word	index@(.nv.constant0._Z14mvKernelNoWarpPdS_iiiiS_)
        /*00ac*/ 	.short	0x0380
        /*00ae*/ 	.short	0x0028


	//----- nvinfo : EIATTR_SW_WAR
	.align		4
.L_66:
        /*00b0*/ 	.byte	0x04, 0x36
        /*00b2*/ 	.short	(.L_68 - .L_67)
.L_67:
        /*00b4*/ 	.word	0x00000008
.L_68:


//--------------------- .nv.info._Z10testKernelPdS_iiiiS_ --------------------------
	.section	.nv.info._Z10testKernelPdS_iiiiS_,"",@"SHT_CUDA_INFO"
	.sectionflags	@""
	.align	4


	//----- nvinfo : EIATTR_CUDA_API_VERSION
	.align		4
        /*0000*/ 	.byte	0x04, 0x37
        /*0002*/ 	.short	(.L_70 - .L_69)
.L_69:
        /*0004*/ 	.word	0x00000082


	//----- nvinfo : EIATTR_KPARAM_INFO
	.align		4
.L_70:
        /*0008*/ 	.byte	0x04, 0x17
        /*000a*/ 	.short	(.L_72 - .L_71)
.L_71:
        /*000c*/ 	.word	0x00000000
        /*0010*/ 	.short	0x0006
        /*0012*/ 	.short	0x0020
        /*0014*/ 	.byte	0x00, 0xf5, 0x21, 0x00


	//----- nvinfo : EIATTR_KPARAM_INFO
	.align		4
.L_72:
        /*0018*/ 	.byte	0x04, 0x17
        /*001a*/ 	.short	(.L_74 - .L_73)
.L_73:
        /*001c*/ 	.word	0x00000000
        /*0020*/ 	.short	0x0005
        /*0022*/ 	.short	0x001c
        /*0024*/ 	.byte	0x00, 0xf0, 0x11, 0x00


	//----- nvinfo : EIATTR_KPARAM_INFO
	.align		4
.L_74:
        /*0028*/ 	.byte	0x04, 0x17
        /*002a*/ 	.short	(.L_76 - .L_75)
.L_75:
        /*002c*/ 	.word	0x00000000
        /*0030*/ 	.short	0x0004
        /*0032*/ 	.short	0x0018
        /*0034*/ 	.byte	0x00, 0xf0, 0x11, 0x00


	//----- nvinfo : EIATTR_KPARAM_INFO
	.align		4
.L_76:
        /*0038*/ 	.byte	0x04, 0x17
        /*003a*/ 	.short	(.L_78 - .L_77)
.L_77:
        /*003c*/ 	.word	0x00000000
        /*0040*/ 	.short	0x0003
        /*0042*/ 	.short	0x0014
        /*0044*/ 	.byte	0x00, 0xf0, 0x11, 0x00


	//----- nvinfo : EIATTR_KPARAM_INFO
	.align		4
.L_78:
        /*0048*/ 	.byte	0x04, 0x17
        /*004a*/ 	.short	(.L_80 - .L_79)
.L_79:
        /*004c*/ 	.word	0x00000000
        /*0050*/ 	.short	0x0002
        /*0052*/ 	.short	0x0010
        /*0054*/ 	.byte	0x00, 0xf0, 0x11, 0x00


	//----- nvinfo : EIATTR_KPARAM_INFO
	.align		4
.L_80:
        /*0058*/ 	.byte	0x04, 0x17
        /*005a*/ 	.short	(.L_82 - .L_81)
.L_81:
        /*005c*/ 	.word	0x00000000
        /*0060*/ 	.short	0x0001
        /*0062*/ 	.short	0x0008
        /*0064*/ 	.byte	0x00, 0xf5, 0x21, 0x00


	//----- nvinfo : EIATTR_KPARAM_INFO
	.align		4
.L_82:
        /*0068*/ 	.byte	0x04, 0x17
        /*006a*/ 	.short	(.L_84 - .L_83)
.L_83:
        /*006c*/ 	.word	0x00000000
        /*0070*/ 	.short	0x0000
        /*0072*/ 	.short	0x0000
        /*0074*/ 	.byte	0x00, 0xf5, 0x21, 0x00


	//----- nvinfo : EIATTR_SPARSE_MMA_MASK
	.align		4
.L_84:
        /*0078*/ 	.byte	0x03, 0x50
        /*007a*/ 	.short	0x0000


	//----- nvinfo : EIATTR_MAXREG_COUNT
	.align		4
        /*007c*/ 	.byte	0x03, 0x1b
        /*007e*/ 	.short	0x00ff


	//----- nvinfo : EIATTR_EXTERNS
	.align		4
        /*0080*/ 	.byte	0x04, 0x0f
        /*0082*/ 	.short	(.L_86 - .L_85)


	//   ....[0]....
	.align		4
.L_85:
        /*0084*/ 	.word	index@(vprintf)


	//----- nvinfo : EIATTR_MERCURY_ISA_VERSION
	.align		4
.L_86:
        /*0088*/ 	.byte	0x03, 0x5f
        /*008a*/ 	.short	0x0101


	//----- nvinfo : EIATTR_VRC_CTA_INIT_COUNT
	.align		4
        /*008c*/ 	.byte	0x02, 0x4a
	.zero		1
	.zero		1


	//----- nvinfo : EIATTR_SYSCALL_OFFSETS
	.align		4
        /*0090*/ 	.byte	0x04, 0x46
        /*0092*/ 	.short	(.L_88 - .L_87)


	//   ....[0]....
.L_87:
        /*0094*/ 	.word	0x000000e0


	//----- nvinfo : EIATTR_EXIT_INSTR_OFFSETS
	.align		4
.L_88:
        /*0098*/ 	.byte	0x04, 0x1c
        /*009a*/ 	.short	(.L_90 - .L_89)


	//   ....[0]....
.L_89:
        /*009c*/ 	.word	0x000000f0


	//----- nvinfo : EIATTR_CBANK_PARAM_SIZE
	.align		4
.L_90:
        /*00a0*/ 	.byte	0x03, 0x19
        /*00a2*/ 	.short	0x0028


	//----- nvinfo : EIATTR_PARAM_CBANK
	.align		4
        /*00a4*/ 	.byte	0x04, 0x0a
        /*00a6*/ 	.short	(.L_92 - .L_91)
	.align		4
.L_91:
        /*00a8*/ 	.word	index@(.nv.constant0._Z10testKernelPdS_iiiiS_)
        /*00ac*/ 	.short	0x0380
        /*00ae*/ 	.short	0x0028


	//----- nvinfo : EIATTR_SW_WAR
	.align		4
.L_92:
        /*00b0*/ 	.byte	0x04, 0x36
        /*00b2*/ 	.short	(.L_94 - .L_93)
.L_93:
        /*00b4*/ 	.word	0x00000008
.L_94:


//--------------------- .nv.callgraph             --------------------------
	.section	.nv.callgraph,"",@"SHT_CUDA_CALLGRAPH"
	.align	4
	.sectionentsize	8
	.align		4
        /*0000*/ 	.word	0x00000000
	.align		4
        /*0004*/ 	.word	0xffffffff
	.align		4
        /*0008*/ 	.word	index@(_Z10testKernelPdS_iiiiS_)
	.align		4
        /*000c*/ 	.word	index@(vprintf)
	.align		4
        /*0010*/ 	.word	0x00000000
	.align		4
        /*0014*/ 	.word	0xfffffffe
	.align		4
        /*0018*/ 	.word	0x00000000
	.align		4
        /*001c*/ 	.word	0xfffffffd
	.align		4
        /*0020*/ 	.word	0x00000000
	.align		4
        /*0024*/ 	.word	0xfffffffc


//--------------------- .nv.constant4             --------------------------
	.section	.nv.constant4,"a",@progbits
	.align	8
	.align		8
.nv.constant4:
        /*0000*/ 	.dword	$str
	.align		8
        /*0008*/ 	.dword	vprintf


//--------------------- .text._Z21mvKernelMultipleWarpsPdS_iiiiS_ --------------------------
	.section	.text._Z21mvKernelMultipleWarpsPdS_iiiiS_,"ax",@progbits
	.align	128
        .global         _Z21mvKernelMultipleWarpsPdS_iiiiS_
        .type           _Z21mvKernelMultipleWarpsPdS_iiiiS_,@function
        .size           _Z21mvKernelMultipleWarpsPdS_iiiiS_,(.L_x_21 - _Z21mvKernelMultipleWarpsPdS_iiiiS_)
        .other          _Z21mvKernelMultipleWarpsPdS_iiiiS_,@"STO_CUDA_ENTRY STV_DEFAULT"
_Z21mvKernelMultipleWarpsPdS_iiiiS_:
.text._Z21mvKernelMultipleWarpsPdS_iiiiS_:
[----:B------:R-:W-:Y:S01]  /*0000*/  LDC R1, c[0x0][0x37c] ;  /* 0x0000df00ff017b82 */ /* 0x000fe20000000800 */
[----:B------:R-:W0:Y:S07]  /*0010*/  S2R R18, SR_CTAID.X ;  /* 0x0000000000127919 */ /* 0x000e2e0000002500 */
[----:B------:R-:W0:Y:S01]  /*0020*/  LDC.64 R2, c[0x0][0x398] ;  /* 0x0000e600ff027b82 */ /* 0x000e220000000a00 */
[----:B------:R-:W1:Y:S01]  /*0030*/  LDCU UR4, c[0x0][0x390] ;  /* 0x00007200ff0477ac */ /* 0x000e620008000800 */
[----:B0-----:R-:W-:-:S05]  /*0040*/  IMAD R0, R3, R2, R18 ;  /* 0x0000000203007224 */ /* 0x001fca00078e0212 */
[----:B-1----:R-:W-:-:S13]  /*0050*/  ISETP.GE.AND P0, PT, R0, UR4, PT ;  /* 0x0000000400007c0c */ /* 0x002fda000bf06270 */
[----:B------:R-:W-:Y:S05]  /*0060*/  @P0 EXIT ;  /* 0x000000000000094d */ /* 0x000fea0003800000 */
[----:B------:R-:W0:Y:S01]  /*0070*/  S2R R2, SR_TID.X ;  /* 0x0000000000027919 */ /* 0x000e220000002100 */
[----:B------:R-:W1:Y:S01]  /*0080*/  LDCU UR4, c[0x0][0x394] ;  /* 0x00007280ff0477ac */ /* 0x000e620008000800 */
[----:B------:R-:W2:Y:S01]  /*0090*/  LDC R0, c[0x0][0x360] ;  /* 0x0000d800ff007b82 */ /* 0x000ea20000000800 */
[----:B------:R-:W-:Y:S01]  /*00a0*/  BSSY.RECONVERGENT B0, `(.L_x_0) ;  /* 0x0000060000007945 */ /* 0x000fe20003800200 */
[----:B------:R-:W-:Y:S01]  /*00b0*/  CS2R R6, SRZ ;  /* 0x0000000000067805 */ /* 0x000fe2000001ff00 */
[----:B------:R-:W3:Y:S01]  /*00c0*/  LDCU.64 UR6, c[0x0][0x358] ;  /* 0x00006b00ff0677ac */ /* 0x000ee20008000a00 */
[----:B0-----:R-:W-:-:S04]  /*00d0*/  LOP3.LUT R3, R2, 0x1f, RZ, 0xc0, !PT ;  /* 0x0000001f02037812 */ /* 0x001fc800078ec0ff */
[----:B------:R-:W-:-:S04]  /*00e0*/  LOP3.LUT R4, R3, 0x3e0, R2, 0xf8, !PT ;  /* 0x000003e003047812 */ /* 0x000fc800078ef802 */
[----:B-1----:R-:W-:-:S13]  /*00f0*/  ISETP.GE.AND P0, PT, R4, UR4, PT ;  /* 0x0000000404007c0c */ /* 0x002fda000bf06270 */
[----:B--23--:R-:W-:Y:S05]  /*0100*/  @P0 BRA `(.L_x_1) ;  /* 0x0000000400640947 */ /* 0x00cfea0003800000 */
[----:B------:R-:W-:Y:S01]  /*0110*/  LOP3.LUT P0, R5, R0, 0x7e0, RZ, 0xc0, !PT ;  /* 0x000007e000057812 */ /* 0x000fe2000780c0ff */
[----:B------:R-:W-:Y:S03]  /*0120*/  BSSY.RECONVERGENT B1, `(.L_x_2) ;  /* 0x0000036000017945 */ /* 0x000fe60003800200 */
[----:B------:R-:W0:Y:S01]  /*0130*/  I2F.U32.RP R11, R5 ;  /* 0x00000005000b7306 */ /* 0x000e220000209000 */
[--C-:B------:R-:W-:Y:S02]  /*0140*/  IMAD.IADD R8, R4, 0x1, R5.reuse ;  /* 0x0000000104087824 */ /* 0x100fe400078e0205 */
[----:B------:R-:W-:-:S03]  /*0150*/  IMAD.MOV R13, RZ, RZ, -R5 ;  /* 0x000000ffff0d7224 */ /* 0x000fc600078e0a05 */
[C---:B------:R-:W-:Y:S02]  /*0160*/  ISETP.GE.U32.AND P1, PT, R8.reuse, UR4, PT ;  /* 0x0000000408007c0c */ /* 0x040fe4000bf26070 */
[----:B------:R-:W-:Y:S02]  /*0170*/  VIMNMX.U32 R9, PT, PT, R8, UR4, !PT ;  /* 0x0000000408097c48 */ /* 0x000fe4000ffe0000 */
[----:B------:R-:W-:-:S04]  /*0180*/  SEL R10, RZ, 0x1, P1 ;  /* 0x00000001ff0a7807 */ /* 0x000fc80000800000 */
[----:B------:R-:W-:Y:S01]  /*0190*/  IADD3 R8, PT, PT, R9, -R8, -R10 ;  /* 0x8000000809087210 */ /* 0x000fe20007ffe80a */
[----:B0-----:R-:W0:Y:S02]  /*01a0*/  MUFU.RCP R11, R11 ;  /* 0x0000000b000b7308 */ /* 0x001e240000001000 */
[----:B0-----:R-:W-:-:S06]  /*01b0*/  VIADD R6, R11, 0xffffffe ;  /* 0x0ffffffe0b067836 */ /* 0x001fcc0000000000 */
[----:B------:R0:W1:Y:S02]  /*01c0*/  F2I.FTZ.U32.TRUNC.NTZ R7, R6 ;  /* 0x0000000600077305 */ /* 0x000064000021f000 */
[----:B0-----:R-:W-:Y:S02]  /*01d0*/  IMAD.MOV.U32 R6, RZ, RZ, RZ ;  /* 0x000000ffff067224 */ /* 0x001fe400078e00ff */
[----:B-1----:R-:W-:-:S04]  /*01e0*/  IMAD R13, R13, R7, RZ ;  /* 0x000000070d0d7224 */ /* 0x002fc800078e02ff */
[----:B------:R-:W-:-:S06]  /*01f0*/  IMAD.HI.U32 R7, R7, R13, R6 ;  /* 0x0000000d07077227 */ /* 0x000fcc00078e0006 */
[----:B------:R-:W-:-:S04]  /*0200*/  IMAD.HI.U32 R7, R7, R8, RZ ;  /* 0x0000000807077227 */ /* 0x000fc800078e00ff */
[----:B------:R-:W-:-:S04]  /*0210*/  IMAD.MOV R6, RZ, RZ, -R7 ;  /* 0x000000ffff067224 */ /* 0x000fc800078e0a07 */
[----:B------:R-:W-:-:S05]  /*0220*/  IMAD R8, R5, R6, R8 ;  /* 0x0000000605087224 */ /* 0x000fca00078e0208 */
[----:B------:R-:W-:-:S13]  /*0230*/  ISETP.GE.U32.AND P1, PT, R8, R5, PT ;  /* 0x000000050800720c */ /* 0x000fda0003f26070 */
[----:B------:R-:W-:Y:S02]  /*0240*/  @P1 IMAD.IADD R8, R8, 0x1, -R5 ;  /* 0x0000000108081824 */ /* 0x000fe400078e0a05 */
[----:B------:R-:W-:-:S03]  /*0250*/  @P1 VIADD R7, R7, 0x1 ;  /* 0x0000000107071836 */ /* 0x000fc60000000000 */
[----:B------:R-:W-:-:S13]  /*0260*/  ISETP.GE.U32.AND P2, PT, R8, R5, PT ;  /* 0x000000050800720c */ /* 0x000fda0003f46070 */
[----:B------:R-:W-:Y:S01]  /*0270*/  @P2 VIADD R7, R7, 0x1 ;  /* 0x0000000107072836 */ /* 0x000fe20000000000 */
[----:B------:R-:W-:-:S05]  /*0280*/  @!P0 LOP3.LUT R7, RZ, R5, RZ, 0x33, !PT ;  /* 0x00000005ff078212 */ /* 0x000fca00078e33ff */
[----:B------:R-:W-:-:S05]  /*0290*/  IMAD.IADD R13, R10, 0x1, R7 ;  /* 0x000000010a0d7824 */ /* 0x000fca00078e0207 */
[C---:B------:R-:W-:Y:S02]  /*02a0*/  LOP3.LUT R6, R13.reuse, 0x3, RZ, 0xc0, !PT ;  /* 0x000000030d067812 */ /* 0x040fe400078ec0ff */
[----:B------:R-:W-:Y:S02]  /*02b0*/  ISETP.GE.U32.AND P0, PT, R13, 0x3, PT ;  /* 0x000000030d00780c */ /* 0x000fe40003f06070 */
[----:B------:R-:W-:Y:S02]  /*02c0*/  ISETP.NE.AND P1, PT, R6, 0x3, PT ;  /* 0x000000030600780c */ /* 0x000fe40003f25270 */
[----:B------:R-:W-:-:S11]  /*02d0*/  CS2R R6, SRZ ;  /* 0x0000000000067805 */ /* 0x000fd6000001ff00 */
[----:B------:R-:W-:Y:S05]  /*02e0*/  @!P1 BRA `(.L_x_3) ;  /* 0x0000000000649947 */ /* 0x000fea0003800000 */
[----:B------:R-:W0:Y:S01]  /*02f0*/  LDC.64 R10, c[0x0][0x388] ;  /* 0x0000e200ff0a7b82 */ /* 0x000e220000000a00 */
[----:B------:R-:W-:Y:S01]  /*0300*/  VIADD R13, R13, 0x1 ;  /* 0x000000010d0d7836 */ /* 0x000fe20000000000 */
[----:B------:R-:W-:Y:S01]  /*0310*/  LOP3.LUT R7, R2, 0x3e0, RZ, 0xc0, !PT ;  /* 0x000003e002077812 */ /* 0x000fe200078ec0ff */
[----:B------:R-:W-:Y:S01]  /*0320*/  IMAD.SHL.U32 R14, R0, 0x8, RZ ;  /* 0x00000008000e7824 */ /* 0x000fe200078e00ff */
[----:B------:R-:W-:Y:S02]  /*0330*/  SHF.R.U32.HI R15, RZ, 0x1d, R0 ;  /* 0x0000001dff0f7819 */ /* 0x000fe40000011600 */
[----:B------:R-:W-:Y:S01]  /*0340*/  LOP3.LUT R13, R13, 0x3, RZ, 0xc0, !PT ;  /* 0x000000030d0d7812 */ /* 0x000fe200078ec0ff */
[----:B------:R-:W-:Y:S01]  /*0350*/  IMAD R12, R18, UR4, R7 ;  /* 0x00000004120c7c24 */ /* 0x000fe2000f8e0207 */
[----:B------:R-:W1:Y:S01]  /*0360*/  LDC.64 R8, c[0x0][0x380] ;  /* 0x0000e000ff087b82 */ /* 0x000e620000000a00 */
[----:B------:R-:W-:Y:S02]  /*0370*/  CS2R R6, SRZ ;  /* 0x0000000000067805 */ /* 0x000fe4000001ff00 */
[----:B------:R-:W-:Y:S01]  /*0380*/  LOP3.LUT R19, R14, 0xffffff00, RZ, 0xc0, !PT ;  /* 0xffffff000e137812 */ /* 0x000fe200078ec0ff */
[----:B------:R-:W-:Y:S01]  /*0390*/  IMAD.IADD R16, R3, 0x1, R12 ;  /* 0x0000000103107824 */ /* 0x000fe200078e020c */
[----:B------:R-:W-:Y:S01]  /*03a0*/  LOP3.LUT R20, R15, 0x7, RZ, 0xc0, !PT ;  /* 0x000000070f147812 */ /* 0x000fe200078ec0ff */
[----:B------:R-:W-:-:S02]  /*03b0*/  IMAD.MOV R17, RZ, RZ, -R13 ;  /* 0x000000ffff117224 */ /* 0x000fc400078e0a0d */
[----:B0-----:R-:W-:-:S07]  /*03c0*/  IMAD.WIDE.U32 R10, R4, 0x8, R10 ;  /* 0x00000008040a7825 */ /* 0x001fce00078e000a */
.L_x_4:
[----:B-1----:R-:W-:Y:S01]  /*03d0*/  IMAD.WIDE.U32 R12, R16, 0x8, R8 ;  /* 0x00000008100c7825 */ /* 0x002fe200078e0008 */
[----:B------:R0:W2:Y:S05]  /*03e0*/  LDG.E.64 R14, desc[UR6][R10.64] ;  /* 0x000000060a0e7981 */ /* 0x0000aa000c1e1b00 */
[----:B------:R-:W2:Y:S01]  /*03f0*/  LDG.E.64 R12, desc[UR6][R12.64] ;  /* 0x000000060c0c7981 */ /* 0x000ea2000c1e1b00 */
[----:B------:R-:W-:-:S05]  /*0400*/  VIADD R17, R17, 0x1 ;  /* 0x0000000111117836 */ /* 0x000fca0000000000 */
[----:B------:R-:W-:Y:S02]  /*0410*/  ISETP.NE.AND P1, PT, R17, RZ, PT ;  /* 0x000000ff1100720c */ /* 0x000fe40003f25270 */
[----:B0-----:R-:W-:Y:S01]  /*0420*/  IADD3 R10, P2, PT, R10, R19, RZ ;  /* 0x000000130a0a7210 */ /* 0x001fe20007f5e0ff */
[C---:B------:R-:W-:Y:S02]  /*0430*/  IMAD.IADD R4, R5.reuse, 0x1, R4 ;  /* 0x0000000105047824 */ /* 0x040fe400078e0204 */
[----:B------:R-:W-:Y:S02]  /*0440*/  IMAD.IADD R16, R5, 0x1, R16 ;  /* 0x0000000105107824 */ /* 0x000fe400078e0210 */
[----:B------:R-:W-:Y:S01]  /*0450*/  IMAD.X R11, R11, 0x1, R20, P2 ;  /* 0x000000010b0b7824 */ /* 0x000fe200010e0614 */
[----:B--2---:R-:W-:-:S05]  /*0460*/  DFMA R6, R12, R14, R6 ;  /* 0x0000000e0c06722b */ /* 0x004fca0000000006 */
[----:B------:R-:W-:Y:S06]  /*0470*/  @P1 BRA `(.L_x_4) ;  /* 0xfffffffc00d41947 */ /* 0x000fec000383ffff */
.L_x_3:
[----:B------:R-:W-:Y:S05]  /*0480*/  BSYNC.RECONVERGENT B1 ;  /* 0x0000000000017941 */ /* 0x000fea0003800200 */
.L_x_2:
[----:B------:R-:W-:Y:S05]  /*0490*/  @!P0 BRA `(.L_x_1) ;  /* 0x0000000000808947 */ /* 0x000fea0003800000 */
.L_x_5:
[----:B------:R-:W0:Y:S01]  /*04a0*/  LDC.64 R8, c[0x0][0x380] ;  /* 0x0000e000ff087b82 */ /* 0x000e220000000a00 */
[----:B------:R-:W-:-:S05]  /*04b0*/  IMAD R10, R18, UR4, R4 ;  /* 0x00000004120a7c24 */ /* 0x000fca000f8e0204 */
[----:B------:R-:W-:Y:S02]  /*04c0*/  IADD3 R14, PT, PT, R5, R10, RZ ;  /* 0x0000000a050e7210 */ /* 0x000fe40007ffe0ff */
[----:B------:R-:W1:Y:S01]  /*04d0*/  LDC.64 R24, c[0x0][0x388] ;  /* 0x0000e200ff187b82 */ /* 0x000e620000000a00 */
[----:B0-----:R-:W-:-:S04]  /*04e0*/  IMAD.WIDE.U32 R20, R10, 0x8, R8 ;  /* 0x000000080a147825 */ /* 0x001fc800078e0008 */
[----:B-1----:R-:W-:Y:S02]  /*04f0*/  IMAD.WIDE.U32 R22, R4, 0x8, R24 ;  /* 0x0000000804167825 */ /* 0x002fe400078e0018 */
[----:B------:R-:W2:Y:S02]  /*0500*/  LDG.E.64 R20, desc[UR6][R20.64] ;  /* 0x0000000614147981 */ /* 0x000ea4000c1e1b00 */
[C---:B------:R-:W-:Y:S02]  /*0510*/  IMAD.IADD R4, R5.reuse, 0x1, R4 ;  /* 0x0000000105047824 */ /* 0x040fe400078e0204 */
[----:B------:R-:W2:Y:S01]  /*0520*/  LDG.E.64 R22, desc[UR6][R22.64] ;  /* 0x0000000616167981 */ /* 0x000ea2000c1e1b00 */
[----:B------:R-:W-:Y:S02]  /*0530*/  IMAD.IADD R10, R5, 0x1, R14 ;  /* 0x00000001050a7824 */ /* 0x000fe400078e020e */
[----:B------:R-:W-:-:S04]  /*0540*/  IMAD.WIDE.U32 R16, R4, 0x8, R24 ;  /* 0x0000000804107825 */ /* 0x000fc800078e0018 */
[----:B------:R-:W-:Y:S02]  /*0550*/  IMAD.WIDE.U32 R14, R14, 0x8, R8 ;  /* 0x000000080e0e7825 */ /* 0x000fe400078e0008 */
[----:B------:R-:W3:Y:S02]  /*0560*/  LDG.E.64 R16, desc[UR6][R16.64] ;  /* 0x0000000610107981 */ /* 0x000ee4000c1e1b00 */
[C---:B------:R-:W-:Y:S02]  /*0570*/  IMAD.IADD R4, R5.reuse, 0x1, R4 ;  /* 0x0000000105047824 */ /* 0x040fe400078e0204 */
[----:B------:R-:W3:Y:S01]  /*0580*/  LDG.E.64 R14, desc[UR6][R14.64] ;  /* 0x000000060e0e7981 */ /* 0x000ee2000c1e1b00 */
[----:B------:R-:W-:Y:S02]  /*0590*/  IMAD.IADD R19, R5, 0x1, R10 ;  /* 0x0000000105137824 */ /* 0x000fe400078e020a */
[----:B------:R-:W-:-:S04]  /*05a0*/  IMAD.WIDE.U32 R12, R4, 0x8, R24 ;  /* 0x00000008040c7825 */ /* 0x000fc800078e0018 */
[----:B------:R-:W-:Y:S02]  /*05b0*/  IMAD.WIDE.U32 R10, R10, 0x8, R8 ;  /* 0x000000080a0a7825 */ /* 0x000fe400078e0008 */
[----:B------:R-:W4:Y:S02]  /*05c0*/  LDG.E.64 R12, desc[UR6][R12.64] ;  /* 0x000000060c0c7981 */ /* 0x000f24000c1e1b00 */
[----:B------:R-:W-:Y:S02]  /*05d0*/  IMAD.IADD R4, R5, 0x1, R4 ;  /* 0x0000000105047824 */ /* 0x000fe400078e0204 */
[----:B------:R-:W4:Y:S01]  /*05e0*/  LDG.E.64 R10, desc[UR6][R10.64] ;  /* 0x000000060a0a7981 */ /* 0x000f22000c1e1b00 */
[----:B------:R-:W-:-:S04]  /*05f0*/  IMAD.WIDE.U32 R8, R19, 0x8, R8 ;  /* 0x0000000813087825 */ /* 0x000fc800078e0008 */
[----:B------:R-:W-:Y:S02]  /*0600*/  IMAD.WIDE.U32 R24, R4, 0x8, R24 ;  /* 0x0000000804187825 */ /* 0x000fe400078e0018 */
[----:B------:R-:W5:Y:S04]  /*0610*/  LDG.E.64 R8, desc[UR6][R8.64] ;  /* 0x0000000608087981 */ /* 0x000f68000c1e1b00 */
[----:B------:R-:W5:Y:S01]  /*0620*/  LDG.E.64 R24, desc[UR6][R24.64] ;  /* 0x0000000618187981 */ /* 0x000f62000c1e1b00 */
[----:B------:R-:W-:-:S05]  /*0630*/  IMAD.IADD R4, R5, 0x1, R4 ;  /* 0x0000000105047824 */ /* 0x000fca00078e0204 */
[----:B------:R-:W-:Y:S01]  /*0640*/  ISETP.GE.AND P0, PT, R4, UR4, PT ;  /* 0x0000000404007c0c */ /* 0x000fe2000bf06270 */
[----:B--2---:R-:W-:-:S08]  /*0650*/  DFMA R20, R20, R22, R6 ;  /* 0x000000161414722b */ /* 0x004fd00000000006 */
[----:B---3--:R-:W-:-:S08]  /*0660*/  DFMA R14, R14, R16, R20 ;  /* 0x000000100e0e722b */ /* 0x008fd00000000014 */
[----:B----4-:R-:W-:-:S08]  /*0670*/  DFMA R14, R10, R12, R14 ;  /* 0x0000000c0a0e722b */ /* 0x010fd0000000000e */
[----:B-----5:R-:W-:Y:S01]  /*0680*/  DFMA R6, R8, R24, R14 ;  /* 0x000000180806722b */ /* 0x020fe2000000000e */
[----:B------:R-:W-:Y:S10]  /*0690*/  @!P0 BRA `(.L_x_5) ;  /* 0xfffffffc00808947 */ /* 0x000ff4000383ffff */
.L_x_1:
[----:B------:R-:W-:Y:S05]  /*06a0*/  BSYNC.RECONVERGENT B0 ;  /* 0x0000000000007941 */ /* 0x000fea0003800200 */
.L_x_0:
[----:B------:R-:W-:Y:S01]  /*06b0*/  SHFL.DOWN PT, R5, R7, 0x10, 0x1f ;  /* 0x0a001f0007057f89 */ /* 0x000fe200000e0000 */
[----:B------:R-:W-:Y:S01]  /*06c0*/  ISETP.NE.AND P1, PT, R3, RZ, PT ;  /* 0x000000ff0300720c */ /* 0x000fe20003f25270 */
[----:B------:R-:W-:Y:S02]  /*06d0*/  NOP ;  /* 0x0000000000007918 */ /* 0x000fe40000000000 */
[----:B------:R-:W0:Y:S01]  /*06e0*/  SHFL.DOWN PT, R4, R6, 0x10, 0x1f ;  /* 0x0a001f0006047f89 */ /* 0x000e2200000e0000 */
[----:B------:R-:W-:-:S04]  /*06f0*/  ISETP.GE.U32.AND P0, PT, R0, 0x20, PT ;  /* 0x000000200000780c */ /* 0x000fc80003f06070 */
[----:B------:R-:W-:-:S05]  /*0700*/  ISETP.NE.OR P0, PT, R2, RZ, !P0 ;  /* 0x000000ff0200720c */ /* 0x000fca0004705670 */
[----:B------:R-:W1:Y:S01]  /*0710*/  @!P1 S2R R15, SR_CgaCtaId ;  /* 0x00000000000f9919 */ /* 0x000e620000008800 */
[----:B------:R-:W-:-:S04]  /*0720*/  @!P1 SHF.R.U32.HI R3, RZ, 0x2, R2 ;  /* 0x00000002ff039819 */ /* 0x000fc80000011602 */
[----:B------:R-:W-:Y:S01]  /*0730*/  @!P1 LOP3.LUT R3, R3, 0xf8, RZ, 0xc0, !PT ;  /* 0x000000f803039812 */ /* 0x000fe200078ec0ff */
[----:B0-----:R-:W-:-:S07]  /*0740*/  DADD R4, R4, R6 ;  /* 0x0000000004047229 */ /* 0x001fce0000000006 */
[----:B------:R-:W-:Y:S04]  /*0750*/  SHFL.DOWN PT, R9, R5, 0x8, 0x1f ;  /* 0x09001f0005097f89 */ /* 0x000fe800000e0000 */
[----:B------:R-:W0:Y:S02]  /*0760*/  SHFL.DOWN PT, R8, R4, 0x8, 0x1f ;  /* 0x09001f0004087f89 */ /* 0x000e2400000e0000 */
[----:B0-----:R-:W-:Y:S01]  /*0770*/  DADD R8, R4, R8 ;  /* 0x0000000004087229 */ /* 0x001fe20000000008 */
[----:B------:R-:W-:-:S04]  /*0780*/  @!P1 MOV R4, 0x400 ;  /* 0x0000040000049802 */ /* 0x000fc80000000f00 */
[----:B-1----:R-:W-:Y:S02]  /*0790*/  @!P1 LEA R4, R15, R4, 0x18 ;  /* 0x000000040f049211 */ /* 0x002fe400078ec0ff */
[----:B------:R-:W-:Y:S04]  /*07a0*/  SHFL.DOWN PT, R11, R9, 0x4, 0x1f ;  /* 0x08801f00090b7f89 */ /* 0x000fe800000e0000 */
[----:B------:R-:W0:Y:S01]  /*07b0*/  SHFL.DOWN PT, R10, R8, 0x4, 0x1f ;  /* 0x08801f00080a7f89 */ /* 0x000e2200000e0000 */
[----:B------:R-:W-:Y:S01]  /*07c0*/  @!P1 IMAD.IADD R3, R3, 0x1, R4 ;  /* 0x0000000103039824 */ /* 0x000fe200078e0204 */
[----:B0-----:R-:W-:-:S07]  /*07d0*/  DADD R10, R8, R10 ;  /* 0x00000000080a7229 */ /* 0x001fce000000000a */
[----:B------:R-:W-:Y:S04]  /*07e0*/  SHFL.DOWN PT, R13, R11, 0x2, 0x1f ;  /* 0x08401f000b0d7f89 */ /* 0x000fe800000e0000 */
[----:B------:R-:W0:Y:S02]  /*07f0*/  SHFL.DOWN PT, R12, R10, 0x2, 0x1f ;  /* 0x08401f000a0c7f89 */ /* 0x000e2400000e0000 */
[----:B0-----:R-:W-:-:S07]  /*0800*/  DADD R12, R10, R12 ;  /* 0x000000000a0c7229 */ /* 0x001fce000000000c */
[----:B------:R-:W-:Y:S04]  /*0810*/  SHFL.DOWN PT, R7, R13, 0x1, 0x1f ;  /* 0x08201f000d077f89 */ /* 0x000fe800000e0000 */
[----:B------:R-:W0:Y:S02]  /*0820*/  SHFL.DOWN PT, R6, R12, 0x1, 0x1f ;  /* 0x08201f000c067f89 */ /* 0x000e2400000e0000 */
[----:B0-----:R-:W-:-:S07]  /*0830*/  DADD R6, R12, R6 ;  /* 0x000000000c067229 */ /* 0x001fce0000000006 */
[----:B------:R0:W-:Y:S01]  /*0840*/  @!P1 STS.64 [R3], R6 ;  /* 0x0000000603009388 */ /* 0x0001e20000000a00 */
[----:B------:R-:W-:Y:S06]  /*0850*/  BAR.SYNC.DEFER_BLOCKING 0x0 ;  /* 0x0000000000007b1d */ /* 0x000fec0000010000 */
[----:B------:R-:W-:Y:S05]  /*0860*/  @P0 EXIT ;  /* 0x000000000000094d */ /* 0x000fea0003800000 */
[----:B0-----:R-:W0:Y:S02]  /*0870*/  LDC.64 R2, c[0x0][0x3a0] ;  /* 0x0000e800ff027b82 */ /* 0x001e240000000a00 */
[----:B0-----:R-:W-:-:S05]  /*0880*/  IMAD.WIDE.U32 R18, R18, 0x8, R2 ;  /* 0x0000000812127825 */ /* 0x001fca00078e0002 */
[----:B------:R0:W5:Y:S01]  /*0890*/  LDG.E.64 R20, desc[UR6][R18.64] ;  /* 0x0000000612147981 */ /* 0x000162000c1e1b00 */
[----:B------:R-:W-:-:S04]  /*08a0*/  SHF.R.U32.HI R0, RZ, 0x5, R0 ;  /* 0x00000005ff007819 */ /* 0x000fc80000011600 */
[C---:B------:R-:W-:Y:S01]  /*08b0*/  LOP3.LUT R16, R0.reuse, 0xf, RZ, 0xc0, !PT ;  /* 0x0000000f00107812 */ /* 0x040fe200078ec0ff */
[----:B------:R-:W-:-:S03]  /*08c0*/  VIADD R2, R0, 0xffffffff ;  /* 0xffffffff00027836 */ /* 0x000fc60000000000 */
[----:B------:R-:W-:Y:S02]  /*08d0*/  ISETP.NE.AND P1, PT, R16, RZ, PT ;  /* 0x000000ff1000720c */ /* 0x000fe40003f25270 */
[----:B------:R-:W-:Y:S01]  /*08e0*/  ISETP.GE.U32.AND P0, PT, R2, 0xf, PT ;  /* 0x0000000f0200780c */ /* 0x000fe20003f06070 */
[----:B------:R-:W-:-:S12]  /*08f0*/  IMAD.MOV.U32 R2, RZ, RZ, RZ ;  /* 0x000000ffff027224 */ /* 0x000fd800078e00ff */
[----:B0-----:R-:W-:Y:S05]  /*0900*/  @!P0 BRA `(.L_x_6) ;  /* 0x00000000008c8947 */ /* 0x001fea0003800000 */
[----:B------:R-:W0:Y:S01]  /*0910*/  S2UR UR5, SR_CgaCtaId ;  /* 0x00000000000579c3 */ /* 0x000e220000008800 */
[C---:B------:R-:W-:Y:S01]  /*0920*/  LOP3.LUT R3, R0.reuse, 0x7fffff0, RZ, 0xc0, !PT ;  /* 0x07fffff000037812 */ /* 0x040fe200078ec0ff */
[----:B------:R-:W-:Y:S01]  /*0930*/  UMOV UR4, 0x400 ;  /* 0x0000040000047882 */ /* 0x000fe20000000000 */
[----:B------:R-:W-:-:S03]  /*0940*/  LOP3.LUT R2, R0, 0x30, RZ, 0xc0, !PT ;  /* 0x0000003000027812 */ /* 0x000fc600078ec0ff */
[----:B------:R-:W-:Y:S01]  /*0950*/  IMAD.MOV R3, RZ, RZ, -R3 ;  /* 0x000000ffff037224 */ /* 0x000fe200078e0a03 */
[----:B0-----:R-:W-:-:S04]  /*0960*/  ULEA UR4, UR5, UR4, 0x18 ;  /* 0x0000000405047291 */ /* 0x001fc8000f8ec0ff */
[----:B------:R-:W-:-:S12]  /*0970*/  UIADD3 UR4, UPT, UPT, UR4, 0x40, URZ ;  /* 0x0000004004047890 */ /* 0x000fd8000fffe0ff */
.L_x_7:
[----:B------:R-:W0:Y:S01]  /*0980*/  LDS.128 R8, [UR4+-0x40] ;  /* 0xffffc004ff087984 */ /* 0x000e220008000c00 */
[----:B------:R-:W-:-:S03]  /*0990*/  IADD3 R3, PT, PT, R3, 0x10, RZ ;  /* 0x0000001003037810 */ /* 0x000fc60007ffe0ff */
[----:B------:R-:W1:Y:S01]  /*09a0*/  LDS.128 R4, [UR4+-0x30] ;  /* 0xffffd004ff047984 */ /* 0x000e620008000c00 */
[----:B------:R-:W-:-:S03]  /*09b0*/  ISETP.NE.AND P0, PT, R3, RZ, PT ;  /* 0x000000ff0300720c */ /* 0x000fc60003f05270 */
[----:B------:R-:W2:Y:S01]  /*09c0*/  LDS.128 R12, [UR4+-0x20] ;  /* 0xffffe004ff0c7984 */ /* 0x000ea20008000c00 */
[----:B0----5:R-:W-:-:S08]  /*09d0*/  DADD R8, R8, R20 ;  /* 0x0000000008087229 */ /* 0x021fd00000000014 */
[----:B------:R-:W-:Y:S02]  /*09e0*/  DADD R20, R8, R10 ;  /* 0x0000000008147229 */ /* 0x000fe4000000000a */
[----:B------:R-:W0:Y:S06]  /*09f0*/  LDS.128 R8, [UR4+-0x10] ;  /* 0xfffff004ff087984 */ /* 0x000e2c0008000c00 */
[----:B-1----:R-:W-:-:S08]  /*0a00*/  DADD R4, R20, R4 ;  /* 0x0000000014047229 */ /* 0x002fd00000000004 */
[----:B------:R-:W-:Y:S02]  /*0a10*/  DADD R20, R4, R6 ;  /* 0x0000000004147229 */ /* 0x000fe40000000006 */
[----:B------:R-:W1:Y:S06]  /*0a20*/  LDS.128 R4, [UR4] ;  /* 0x00000004ff047984 */ /* 0x000e6c0008000c00 */
[----:B--2---:R-:W-:-:S08]  /*0a30*/  DADD R12, R20, R12 ;  /* 0x00000000140c7229 */ /* 0x004fd0000000000c */
[----:B------:R-:W-:Y:S02]  /*0a40*/  DADD R20, R12, R14 ;  /* 0x000000000c147229 */ /* 0x000fe4000000000e */
[----:B------:R-:W2:Y:S06]  /*0a50*/  LDS.128 R12, [UR4+0x10] ;  /* 0x00001004ff0c7984 */ /* 0x000eac0008000c00 */
[----:B0-----:R-:W-:-:S08]  /*0a60*/  DADD R8, R20, R8 ;  /* 0x0000000014087229 */ /* 0x001fd00000000008 */
[----:B------:R-:W-:Y:S02]  /*0a70*/  DADD R20, R8, R10 ;  /* 0x0000000008147229 */ /* 0x000fe4000000000a */
[----:B------:R-:W0:Y:S06]  /*0a80*/  LDS.128 R8, [UR4+0x20] ;  /* 0x00002004ff087984 */ /* 0x000e2c0008000c00 */
[----:B-1----:R-:W-:-:S08]  /*0a90*/  DADD R4, R20, R4 ;  /* 0x0000000014047229 */ /* 0x002fd00000000004 */
[----:B------:R-:W-:Y:S02]  /*0aa0*/  DADD R20, R4, R6 ;  /* 0x0000000004147229 */ /* 0x000fe40000000006 */
[----:B------:R-:W1:Y:S01]  /*0ab0*/  LDS.128 R4, [UR4+0x30] ;  /* 0x00003004ff047984 */ /* 0x000e620008000c00 */
[----:B------:R-:W-:-:S05]  /*0ac0*/  UIADD3 UR4, UPT, UPT, UR4, 0x80, URZ ;  /* 0x0000008004047890 */ /* 0x000fca000fffe0ff */
[----:B--2---:R-:W-:-:S08]  /*0ad0*/  DADD R12, R20, R12 ;  /* 0x00000000140c7229 */ /* 0x004fd0000000000c */
[----:B------:R-:W-:-:S08]  /*0ae0*/  DADD R12, R12, R14 ;  /* 0x000000000c0c7229 */ /* 0x000fd0000000000e */
[----:B0-----:R-:W-:-:S08]  /*0af0*/  DADD R8, R12, R8 ;  /* 0x000000000c087229 */ /* 0x001fd00000000008 */
[----:B------:R-:W-:-:S08]  /*0b00*/  DADD R8, R8, R10 ;  /* 0x0000000008087229 */ /* 0x000fd0000000000a */
[----:B-1----:R-:W-:-:S08]  /*0b10*/  DADD R4, R8, R4 ;  /* 0x0000000008047229 */ /* 0x002fd00000000004 */
[----:B------:R-:W-:Y:S01]  /*0b20*/  DADD R20, R4, R6 ;  /* 0x0000000004147229 */ /* 0x000fe20000000006 */
[----:B------:R-:W-:Y:S10]  /*0b30*/  @P0 BRA `(.L_x_7) ;  /* 0xfffffffc00900947 */ /* 0x000ff4000383ffff */
.L_x_6:
[----:B------:R-:W-:Y:S05]  /*0b40*/  @!P1 BRA `(.L_x_8) ;  /* 0x0000000000c49947 */ /* 0x000fea0003800000 */
[----:B------:R-:W-:Y:S02]  /*0b50*/  ISETP.GE.U32.AND P0, PT, R16, 0x8, PT ;  /* 0x000000081000780c */ /* 0x000fe40003f06070 */
[----:B------:R-:W-:-:S04]  /*0b60*/  LOP3.LUT R3, R0, 0x7, RZ, 0xc0, !PT ;  /* 0x0000000700037812 */ /* 0x000fc800078ec0ff */
[----:B------:R-:W-:-:S07]  /*0b70*/  ISETP.NE.AND P1, PT, R3, RZ, PT ;  /* 0x000000ff0300720c */ /* 0x000fce0003f25270 */
[----:B------:R-:W-:Y:S06]  /*0b80*/  @!P0 BRA `(.L_x_9) ;  /* 0x0000000000448947 */ /* 0x000fec0003800000 */
[----:B------:R-:W0:Y:S01]  /*0b90*/  S2R R5, SR_CgaCtaId ;  /* 0x0000000000057919 */ /* 0x000e220000008800 */
[----:B------:R-:W-:-:S04]  /*0ba0*/  MOV R4, 0x400 ;  /* 0x0000040000047802 */ /* 0x000fc80000000f00 */
[----:B0-----:R-:W-:-:S05]  /*0bb0*/  LEA R5, R5, R4, 0x18 ;  /* 0x0000000405057211 */ /* 0x001fca00078ec0ff */
[C---:B------:R-:W-:Y:S02]  /*0bc0*/  IMAD R22, R2.reuse, 0x8, R5 ;  /* 0x0000000802167824 */ /* 0x040fe400078e0205 */
[----:B------:R-:W-:-:S03]  /*0bd0*/  VIADD R2, R2, 0x8 ;  /* 0x0000000802027836 */ /* 0x000fc60000000000 */
[----:B------:R-:W0:Y:S04]  /*0be0*/  LDS.128 R4, [R22] ;  /* 0x0000000016047984 */ /* 0x000e280000000c00 */
[----:B------:R-:W1:Y:S04]  /*0bf0*/  LDS.128 R8, [R22+0x10] ;  /* 0x0000100016087984 */ /* 0x000e680000000c00 */
[----:B------:R-:W2:Y:S01]  /*0c00*/  LDS.128 R12, [R22+0x20] ;  /* 0x00002000160c7984 */ /* 0x000ea20000000c00 */
[----:B0----5:R-:W-:-:S08]  /*0c10*/  DADD R4, R20, R4 ;  /* 0x0000000014047229 */ /* 0x021fd00000000004 */
[----:B------:R-:W-:Y:S02]  /*0c20*/  DADD R16, R4, R6 ;  /* 0x0000000004107229 */ /* 0x000fe40000000006 */
[----:B------:R-:W0:Y:S06]  /*0c30*/  LDS.128 R4, [R22+0x30] ;  /* 0x0000300016047984 */ /* 0x000e2c0000000c00 */
[----:B-1----:R-:W-:-:S08]  /*0c40*/  DADD R8, R16, R8 ;  /* 0x0000000010087229 */ /* 0x002fd00000000008 */
[----:B------:R-:W-:-:S08]  /*0c50*/  DADD R8, R8, R10 ;  /* 0x0000000008087229 */ /* 0x000fd0000000000a */
[----:B--2---:R-:W-:-:S08]  /*0c60*/  DADD R8, R8, R12 ;  /* 0x0000000008087229 */ /* 0x004fd0000000000c */
[----:B------:R-:W-:-:S08]  /*0c70*/  DADD R8, R8, R14 ;  /* 0x0000000008087229 */ /* 0x000fd0000000000e */
[----:B0-----:R-:W-:-:S08]  /*0c80*/  DADD R4, R8, R4 ;  /* 0x0000000008047229 */ /* 0x001fd00000000004 */
[----:B------:R-:W-:-:S11]  /*0c90*/  DADD R20, R4, R6 ;  /* 0x0000000004147229 */ /* 0x000fd60000000006 */
.L_x_9:
        /* <DEDUP_REMOVED lines=11> */
[----:B------:R-:W1:Y:S01]  /*0d50*/  LDS.128 R4, [R3+0x10] ;  /* 0x0000100003047984 */ /* 0x000e620000000c00 */
[----:B0----5:R-:W-:-:S08]  /*0d60*/  DADD R8, R20, R8 ;  /* 0x0000000014087229 */ /* 0x021fd00000000008 */
[----:B------:R-:W-:-:S08]  /*0d70*/  DADD R8, R8, R10 ;  /* 0x0000000008087229 */ /* 0x000fd0000000000a */
[----:B-1----:R-:W-:-:S08]  /*0d80*/  DADD R4, R8, R4 ;  /* 0x0000000008047229 */ /* 0x002fd00000000004 */
[----:B------:R-:W-:-:S11]  /*0d90*/  DADD R20, R4, R6 ;  /* 0x0000000004147229 */ /* 0x000fd60000000006 */
.L_x_10:
[----:B------:R-:W-:Y:S05]  /*0da0*/  @!P1 BRA `(.L_x_8) ;  /* 0x00000000002c9947 */ /* 0x000fea0003800000 */
[----:B------:R-:W0:Y:S01]  /*0db0*/  S2R R4, SR_CgaCtaId ;  /* 0x0000000000047919 */ /* 0x000e220000008800 */
[----:B------:R-:W-:-:S04]  /*0dc0*/  MOV R3, 0x400 ;  /* 0x0000040000037802 */ /* 0x000fc80000000f00 */
[----:B0-----:R-:W-:Y:S01]  /*0dd0*/  LEA R3, R4, R3, 0x18 ;  /* 0x0000000304037211 */ /* 0x001fe200078ec0ff */
[----:B------:R-:W-:-:S04]  /*0de0*/  IMAD.MOV R4, RZ, RZ, -R0 ;  /* 0x000000ffff047224 */ /* 0x000fc800078e0a00 */
[----:B------:R-:W-:-:S07]  /*0df0*/  IMAD R0, R2, 0x8, R3 ;  /* 0x0000000802007824 */ /* 0x000fce00078e0203 */
.L_x_11:
[----:B------:R0:W1:Y:S01]  /*0e00*/  LDS.64 R2, [R0] ;  /* 0x0000000000027984 */ /* 0x0000620000000a00 */
[----:B------:R-:W-:-:S05]  /*0e10*/  VIADD R4, R4, 0x1 ;  /* 0x0000000104047836 */ /* 0x000fca0000000000 */
[----:B------:R-:W-:Y:S01]  /*0e20*/  ISETP.NE.AND P0, PT, R4, RZ, PT ;  /* 0x000000ff0400720c */ /* 0x000fe20003f05270 */
[----:B0-----:R-:W-:Y:S01]  /*0e30*/  VIADD R0, R0, 0x8 ;  /* 0x0000000800007836 */ /* 0x001fe20000000000 */
[----:B-1---5:R-:W-:-:S11]  /*0e40*/  DADD R20, R2, R20 ;  /* 0x0000000002147229 */ /* 0x022fd60000000014 */
[----:B------:R-:W-:Y:S05]  /*0e50*/  @P0 BRA `(.L_x_11) ;  /* 0xfffffffc00e80947 */ /* 0x000fea000383ffff */
.L_x_8:
[----:B-----5:R-:W-:Y:S01]  /*0e60*/  STG.E.64 desc[UR6][R18.64], R20 ;  /* 0x0000001412007986 */ /* 0x020fe2000c101b06 */
[----:B------:R-:W-:Y:S05]  /*0e70*/  EXIT ;  /* 0x000000000000794d */ /* 0x000fea0003800000 */
.L_x_12:
[----:B------:R-:W-:-:S00]  /*0e80*/  BRA `(.L_x_12) ;  /* 0xfffffffc00fc7947 */ /* 0x000fc0000383ffff */
[----:B------:R-:W-:-:S00]  /*0e90*/  NOP ;  /* 0x0000000000007918 */ /* 0x000fc00000000000 */
        /* <DEDUP_REMOVED lines=14> */
.L_x_21:


//--------------------- .text._Z14mvKernelNoWarpPdS_iiiiS_ --------------------------
	.section	.text._Z14mvKernelNoWarpPdS_iiiiS_,"ax",@progbits
	.align	128
        .global         _Z14mvKernelNoWarpPdS_iiiiS_
        .type           _Z14mvKernelNoWarpPdS_iiiiS_,@function
        .size           _Z14mvKernelNoWarpPdS_iiiiS_,(.L_x_22 - _Z14mvKernelNoWarpPdS_iiiiS_)
        .other          _Z14mvKernelNoWarpPdS_iiiiS_,@"STO_CUDA_ENTRY STV_DEFAULT"
_Z14mvKernelNoWarpPdS_iiiiS_:
.text._Z14mvKernelNoWarpPdS_iiiiS_:
[----:B------:R-:W-:Y:S01]  /*0000*/  LDC R1, c[0x0][0x37c] ;  /* 0x0000df00ff017b82 */ /* 0x000fe20000000800 */
[----:B------:R-:W0:Y:S07]  /*0010*/  S2R R0, SR_CTAID.X ;  /* 0x0000000000007919 */ /* 0x000e2e0000002500 */
[----:B------:R-:W0:Y:S08]  /*0020*/  LDC.64 R4, c[0x0][0x398] ;  /* 0x0000e600ff047b82 */ /* 0x000e300000000a00 */
[----:B------:R-:W1:Y:S01]  /*0030*/  LDC.64 R2, c[0x0][0x390] ;  /* 0x0000e400ff027b82 */ /* 0x000e620000000a00 */
[----:B0-----:R-:W-:Y:S01]  /*0040*/  IMAD R5, R5, R4, R0 ;  /* 0x0000000405057224 */ /* 0x001fe200078e0200 */
[----:B-1----:R-:W-:-:S04]  /*0050*/  ISETP.GE.AND P0, PT, R3, 0x1, PT ;  /* 0x000000010300780c */ /* 0x002fc80003f06270 */
[----:B------:R-:W-:-:S13]  /*0060*/  ISETP.GE.OR P0, PT, R5, R2, !P0 ;  /* 0x000000020500720c */ /* 0x000fda0004706670 */
[----:B------:R-:W-:Y:S05]  /*0070*/  @P0 EXIT ;  /* 0x000000000000094d */ /* 0x000fea0003800000 */
[----:B------:R-:W0:Y:S01]  /*0080*/  LDC.64 R4, c[0x0][0x3a0] ;  /* 0x0000e800ff047b82 */ /* 0x000e220000000a00 */
[----:B------:R-:W1:Y:S01]  /*0090*/  LDCU.64 UR4, c[0x0][0x358] ;  /* 0x00006b00ff0477ac */ /* 0x000e620008000a00 */
[C---:B------:R-:W-:Y:S02]  /*00a0*/  ISETP.GE.U32.AND P1, PT, R3.reuse, 0x10, PT ;  /* 0x000000100300780c */ /* 0x040fe40003f26070 */
[----:B------:R-:W-:Y:S01]  /*00b0*/  LOP3.LUT R12, R3, 0xf, RZ, 0xc0, !PT ;  /* 0x0000000f030c7812 */ /* 0x000fe200078ec0ff */
[----:B------:R-:W-:-:S03]  /*00c0*/  HFMA2 R2, -RZ, RZ, 0, 0 ;  /* 0x00000000ff027431 */ /* 0x000fc600000001ff */
[----:B------:R-:W-:Y:S01]  /*00d0*/  ISETP.NE.AND P0, PT, R12, RZ, PT ;  /* 0x000000ff0c00720c */ /* 0x000fe20003f05270 */
[----:B0-----:R-:W-:-:S05]  /*00e0*/  IMAD.WIDE.U32 R4, R0, 0x8, R4 ;  /* 0x0000000800047825 */ /* 0x001fca00078e0004 */
[----:B-1----:R0:W5:Y:S01]  /*00f0*/  LDG.E.64 R6, desc[UR4][R4.64] ;  /* 0x0000000404067981 */ /* 0x002162000c1e1b00 */
[----:B------:R-:W-:Y:S06]  /*0100*/  @!P1 BRA `(.L_x_13) ;  /* 0x0000000400a09947 */ /* 0x000fec0003800000 */
[----:B------:R-:W-:Y:S02]  /*0110*/  LOP3.LUT R2, R3, 0x7ffffff0, RZ, 0xc0, !PT ;  /* 0x7ffffff003027812 */ /* 0x000fe400078ec0ff */
[----:B------:R-:W-:-:S07]  /*0120*/  MOV R13, RZ ;  /* 0x000000ff000d7202 */ /* 0x000fce0000000f00 */
.L_x_14:
[----:B------:R-:W1:Y:S01]  /*0130*/  LDC.64 R10, c[0x0][0x380] ;  /* 0x0000e000ff0a7b82 */ /* 0x000e620000000a00 */
[----:B------:R-:W-:-:S07]  /*0140*/  IMAD R15, R0, R3, R13 ;  /* 0x00000003000f7224 */ /* 0x000fce00078e020d */
[----:B--2---:R-:W2:Y:S01]  /*0150*/  LDC.64 R8, c[0x0][0x388] ;  /* 0x0000e200ff087b82 */ /* 0x004ea20000000a00 */
[----:B-1----:R-:W-:-:S06]  /*0160*/  IMAD.WIDE.U32 R18, R15, 0x8, R10 ;  /* 0x000000080f127825 */ /* 0x002fcc00078e000a */
[----:B------:R-:W3:Y:S01]  /*0170*/  LDG.E.64 R18, desc[UR4][R18.64] ;  /* 0x0000000412127981 */ /* 0x000ee2000c1e1b00 */
[----:B--2---:R-:W-:-:S05]  /*0180*/  IMAD.WIDE.U32 R8, R13, 0x8, R8 ;  /* 0x000000080d087825 */ /* 0x004fca00078e0008 */
[----:B------:R-:W3:Y:S01]  /*0190*/  LDG.E.64 R16, desc[UR4][R8.64] ;  /* 0x0000000408107981 */ /* 0x000ee2000c1e1b00 */
[----:B------:R-:W-:-:S05]  /*01a0*/  IADD3 R21, PT, PT, R15, 0x1, RZ ;  /* 0x000000010f157810 */ /* 0x000fca0007ffe0ff */
[----:B------:R-:W-:Y:S01]  /*01b0*/  IMAD.WIDE.U32 R20, R21, 0x8, R10 ;  /* 0x0000000815147825 */ /* 0x000fe200078e000a */
[----:B---3-5:R-:W-:-:S07]  /*01c0*/  DFMA R6, R18, R16, R6 ;  /* 0x000000101206722b */ /* 0x028fce0000000006 */
[----:B------:R1:W-:Y:S04]  /*01d0*/  STG.E.64 desc[UR4][R4.64], R6 ;  /* 0x0000000604007986 */ /* 0x0003e8000c101b04 */
[----:B------:R-:W2:Y:S04]  /*01e0*/  LDG.E.64 R16, desc[UR4][R20.64] ;  /* 0x0000000414107981 */ /* 0x000ea8000c1e1b00 */
[----:B------:R-:W2:Y:S01]  /*01f0*/  LDG.E.64 R22, desc[UR4][R8.64+0x8] ;  /* 0x0000080408167981 */ /* 0x000ea2000c1e1b00 */
[----:B------:R-:W-:Y:S01]  /*0200*/  IADD3 R25, PT, PT, R15, 0x2, RZ ;  /* 0x000000020f197810 */ /* 0x000fe20007ffe0ff */
[----:B--2---:R-:W-:-:S04]  /*0210*/  DFMA R16, R16, R22, R6 ;  /* 0x000000161010722b */ /* 0x004fc80000000006 */
[----:B------:R-:W-:-:S03]  /*0220*/  IMAD.WIDE.U32 R22, R25, 0x8, R10 ;  /* 0x0000000819167825 */ /* 0x000fc600078e000a */
[----:B------:R2:W-:Y:S04]  /*0230*/  STG.E.64 desc[UR4][R4.64], R16 ;  /* 0x0000001004007986 */ /* 0x0005e8000c101b04 */
[----:B------:R-:W3:Y:S04]  /*0240*/  LDG.E.64 R18, desc[UR4][R22.64] ;  /* 0x0000000416127981 */ /* 0x000ee8000c1e1b00 */
[----:B------:R-:W3:Y:S01]  /*0250*/  LDG.E.64 R24, desc[UR4][R8.64+0x10] ;  /* 0x0000100408187981 */ /* 0x000ee2000c1e1b00 */
[----:B------:R-:W-:Y:S01]  /*0260*/  VIADD R27, R15, 0x3 ;  /* 0x000000030f1b7836 */ /* 0x000fe20000000000 */
[----:B---3--:R-:W-:-:S03]  /*0270*/  DFMA R18, R18, R24, R16 ;  /* 0x000000181212722b */ /* 0x008fc60000000010 */
[----:B------:R-:W-:-:S04]  /*0280*/  IMAD.WIDE.U32 R24, R27, 0x8, R10 ;  /* 0x000000081b187825 */ /* 0x000fc800078e000a */
[----:B------:R3:W-:Y:S04]  /*0290*/  STG.E.64 desc[UR4][R4.64], R18 ;  /* 0x0000001204007986 */ /* 0x0007e8000c101b04 */
[----:B-1----:R-:W4:Y:S04]  /*02a0*/  LDG.E.64 R6, desc[UR4][R24.64] ;  /* 0x0000000418067981 */ /* 0x002f28000c1e1b00 */
[----:B------:R-:W4:Y:S01]  /*02b0*/  LDG.E.64 R20, desc[UR4][R8.64+0x18] ;  /* 0x0000180408147981 */ /* 0x000f22000c1e1b00 */
[----:B------:R-:W-:Y:S01]  /*02c0*/  IADD3 R27, PT, PT, R15, 0x4, RZ ;  /* 0x000000040f1b7810 */ /* 0x000fe20007ffe0ff */
[----:B----4-:R-:W-:-:S04]  /*02d0*/  DFMA R6, R6, R20, R18 ;  /* 0x000000140606722b */ /* 0x010fc80000000012 */
[----:B------:R-:W-:-:S03]  /*02e0*/  IMAD.WIDE.U32 R20, R27, 0x8, R10 ;  /* 0x000000081b147825 */ /* 0x000fc600078e000a */
[----:B------:R1:W-:Y:S04]  /*02f0*/  STG.E.64 desc[UR4][R4.64], R6 ;  /* 0x0000000604007986 */ /* 0x0003e8000c101b04 */
[----:B--2---:R-:W2:Y:S04]  /*0300*/  LDG.E.64 R16, desc[UR4][R20.64] ;  /* 0x0000000414107981 */ /* 0x004ea8000c1e1b00 */
[----:B------:R-:W2:Y:S01]  /*0310*/  LDG.E.64 R22, desc[UR4][R8.64+0x20] ;  /* 0x0000200408167981 */ /* 0x000ea2000c1e1b00 */
[----:B------:R-:W-:Y:S01]  /*0320*/  IADD3 R27, PT, PT, R15, 0x5, RZ ;  /* 0x000000050f1b7810 */ /* 0x000fe20007ffe0ff */
[----:B--2---:R-:W-:-:S04]  /*0330*/  DFMA R16, R16, R22, R6 ;  /* 0x000000161010722b */ /* 0x004fc80000000006 */
[----:B------:R-:W-:-:S03]  /*0340*/  IMAD.WIDE.U32 R22, R27, 0x8, R10 ;  /* 0x000000081b167825 */ /* 0x000fc600078e000a */
[----:B------:R2:W-:Y:S04]  /*0350*/  STG.E.64 desc[UR4][R4.64], R16 ;  /* 0x0000001004007986 */ /* 0x0005e8000c101b04 */
[----:B---3--:R-:W3:Y:S04]  /*0360*/  LDG.E.64 R18, desc[UR4][R22.64] ;  /* 0x0000000416127981 */ /* 0x008ee8000c1e1b00 */
[----:B------:R-:W3:Y:S01]  /*0370*/  LDG.E.64 R24, desc[UR4][R8.64+0x28] ;  /* 0x0000280408187981 */ /* 0x000ee2000c1e1b00 */
[----:B------:R-:W-:Y:S01]  /*0380*/  IADD3 R27, PT, PT, R15, 0x6, RZ ;  /* 0x000000060f1b7810 */ /* 0x000fe20007ffe0ff */
[----:B---3--:R-:W-:-:S04]  /*0390*/  DFMA R18, R18, R24, R16 ;  /* 0x000000181212722b */ /* 0x008fc80000000010 */
[----:B------:R-:W-:-:S03]  /*03a0*/  IMAD.WIDE.U32 R24, R27, 0x8, R10 ;  /* 0x000000081b187825 */ /* 0x000fc600078e000a */
[----:B------:R3:W-:Y:S04]  /*03b0*/  STG.E.64 desc[UR4][R4.64], R18 ;  /* 0x0000001204007986 */ /* 0x0007e8000c101b04 */
[----:B-1----:R-:W4:Y:S04]  /*03c0*/  LDG.E.64 R6, desc[UR4][R24.64] ;  /* 0x0000000418067981 */ /* 0x002f28000c1e1b00 */
[----:B------:R-:W4:Y:S01]  /*03d0*/  LDG.E.64 R20, desc[UR4][R8.64+0x30] ;  /* 0x0000300408147981 */ /* 0x000f22000c1e1b00 */
[----:B------:R-:W-:Y:S01]  /*03e0*/  VIADD R27, R15, 0x7 ;  /* 0x000000070f1b7836 */ /* 0x000fe20000000000 */
[----:B----4-:R-:W-:-:S03]  /*03f0*/  DFMA R6, R6, R20, R18 ;  /* 0x000000140606722b */ /* 0x010fc60000000012 */
[----:B------:R-:W-:-:S04]  /*0400*/  IMAD.WIDE.U32 R20, R27, 0x8, R10 ;  /* 0x000000081b147825 */ /* 0x000fc800078e000a */
        /* <DEDUP_REMOVED lines=39> */
[----:B------:R-:W-:-:S05]  /*0680*/  IADD3 R27, PT, PT, R15, 0xe, RZ ;  /* 0x0000000e0f1b7810 */ /* 0x000fca0007ffe0ff */
[----:B---3--:R-:W-:Y:S01]  /*0690*/  IMAD.WIDE.U32 R18, R27, 0x8, R10 ;  /* 0x000000081b127825 */ /* 0x008fe200078e000a */
[----:B--2---:R-:W-:-:S07]  /*06a0*/  DFMA R16, R16, R22, R6 ;  /* 0x000000161010722b */ /* 0x004fce0000000006 */
[----:B------:R2:W-:Y:S04]  /*06b0*/  STG.E.64 desc[UR4][R4.64], R16 ;  /* 0x0000001004007986 */ /* 0x0005e8000c101b04 */
[----:B------:R-:W3:Y:S04]  /*06c0*/  LDG.E.64 R18, desc[UR4][R18.64] ;  /* 0x0000000412127981 */ /* 0x000ee8000c1e1b00 */
[----:B------:R-:W3:Y:S01]  /*06d0*/  LDG.E.64 R22, desc[UR4][R8.64+0x70] ;  /* 0x0000700408167981 */ /* 0x000ee2000c1e1b00 */
[----:B------:R-:W-:-:S05]  /*06e0*/  IADD3 R15, PT, PT, R15, 0xf, RZ ;  /* 0x0000000f0f0f7810 */ /* 0x000fca0007ffe0ff */
[----:B------:R-:W-:Y:S01]  /*06f0*/  IMAD.WIDE.U32 R10, R15, 0x8, R10 ;  /* 0x000000080f0a7825 */ /* 0x000fe200078e000a */
[----:B---3--:R-:W-:-:S07]  /*0700*/  DFMA R22, R18, R22, R16 ;  /* 0x000000161216722b */ /* 0x008fce0000000010 */
[----:B------:R2:W-:Y:S04]  /*0710*/  STG.E.64 desc[UR4][R4.64], R22 ;  /* 0x0000001604007986 */ /* 0x0005e8000c101b04 */
[----:B------:R-:W3:Y:S04]  /*0720*/  LDG.E.64 R10, desc[UR4][R10.64] ;  /* 0x000000040a0a7981 */ /* 0x000ee8000c1e1b00 */
[----:B-1----:R-:W3:Y:S01]  /*0730*/  LDG.E.64 R6, desc[UR4][R8.64+0x78] ;  /* 0x0000780408067981 */ /* 0x002ee2000c1e1b00 */
[----:B------:R-:W-:-:S04]  /*0740*/  IADD3 R13, PT, PT, R13, 0x10, RZ ;  /* 0x000000100d0d7810 */ /* 0x000fc80007ffe0ff */
[----:B------:R-:W-:Y:S01]  /*0750*/  ISETP.NE.AND P1, PT, R13, R2, PT ;  /* 0x000000020d00720c */ /* 0x000fe20003f25270 */
[----:B---3--:R-:W-:-:S07]  /*0760*/  DFMA R6, R10, R6, R22 ;  /* 0x000000060a06722b */ /* 0x008fce0000000016 */
[----:B------:R2:W-:Y:S05]  /*0770*/  STG.E.64 desc[UR4][R4.64], R6 ;  /* 0x0000000604007986 */ /* 0x0005ea000c101b04 */
[----:B------:R-:W-:Y:S05]  /*0780*/  @P1 BRA `(.L_x_14) ;  /* 0xfffffff800681947 */ /* 0x000fea000383ffff */
.L_x_13:
[----:B------:R-:W-:Y:S05]  /*0790*/  @!P0 EXIT ;  /* 0x000000000000894d */ /* 0x000fea0003800000 */
[----:B------:R-:W-:Y:S02]  /*07a0*/  ISETP.GE.U32.AND P0, PT, R12, 0x8, PT ;  /* 0x000000080c00780c */ /* 0x000fe40003f06070 */
[----:B------:R-:W-:-:S04]  /*07b0*/  LOP3.LUT R20, R3, 0x7, RZ, 0xc0, !PT ;  /* 0x0000000703147812 */ /* 0x000fc800078ec0ff */
[----:B------:R-:W-:-:S07]  /*07c0*/  ISETP.NE.AND P1, PT, R20, RZ, PT ;  /* 0x000000ff1400720c */ /* 0x000fce0003f25270 */
[----:B------:R-:W-:Y:S06]  /*07d0*/  @!P0 BRA `(.L_x_15) ;  /* 0x0000000000d08947 */ /* 0x000fec0003800000 */
[----:B------:R-:W1:Y:S01]  /*07e0*/  LDC.64 R10, c[0x0][0x380] ;  /* 0x0000e000ff0a7b82 */ /* 0x000e620000000a00 */
[----:B------:R-:W-:-:S07]  /*07f0*/  IMAD R13, R0, R3, R2 ;  /* 0x00000003000d7224 */ /* 0x000fce00078e0202 */
[----:B------:R-:W3:Y:S01]  /*0800*/  LDC.64 R8, c[0x0][0x388] ;  /* 0x0000e200ff087b82 */ /* 0x000ee20000000a00 */
[----:B-1----:R-:W-:-:S06]  /*0810*/  IMAD.WIDE.U32 R14, R13, 0x8, R10 ;  /* 0x000000080d0e7825 */ /* 0x002fcc00078e000a */
[----:B------:R-:W4:Y:S01]  /*0820*/  LDG.E.64 R14, desc[UR4][R14.64] ;  /* 0x000000040e0e7981 */ /* 0x000f22000c1e1b00 */
[----:B---3--:R-:W-:-:S05]  /*0830*/  IMAD.WIDE.U32 R8, R2, 0x8, R8 ;  /* 0x0000000802087825 */ /* 0x008fca00078e0008 */
[----:B--2---:R-:W4:Y:S01]  /*0840*/  LDG.E.64 R16, desc[UR4][R8.64] ;  /* 0x0000000408107981 */ /* 0x004f22000c1e1b00 */
[----:B------:R-:W-:Y:S01]  /*0850*/  VIADD R19, R13, 0x1 ;  /* 0x000000010d137836 */ /* 0x000fe20000000000 */
[----:B----45:R-:W-:-:S03]  /*0860*/  DFMA R16, R14, R16, R6 ;  /* 0x000000100e10722b */ /* 0x030fc60000000006 */
[----:B------:R-:W-:-:S04]  /*0870*/  IMAD.WIDE.U32 R6, R19, 0x8, R10 ;  /* 0x0000000813067825 */ /* 0x000fc800078e000a */
[----:B------:R1:W-:Y:S04]  /*0880*/  STG.E.64 desc[UR4][R4.64], R16 ;  /* 0x0000001004007986 */ /* 0x0003e8000c101b04 */
[----:B------:R-:W2:Y:S04]  /*0890*/  LDG.E.64 R6, desc[UR4][R6.64] ;  /* 0x0000000406067981 */ /* 0x000ea8000c1e1b00 */
[----:B------:R-:W2:Y:S01]  /*08a0*/  LDG.E.64 R18, desc[UR4][R8.64+0x8] ;  /* 0x0000080408127981 */ /* 0x000ea2000c1e1b00 */
[----:B------:R-:W-:-:S05]  /*08b0*/  IADD3 R23, PT, PT, R13, 0x2, RZ ;  /* 0x000000020d177810 */ /* 0x000fca0007ffe0ff */
[----:B------:R-:W-:Y:S01]  /*08c0*/  IMAD.WIDE.U32 R22, R23, 0x8, R10 ;  /* 0x0000000817167825 */ /* 0x000fe200078e000a */
[----:B--2---:R-:W-:-:S07]  /*08d0*/  DFMA R18, R6, R18, R16 ;  /* 0x000000120612722b */ /* 0x004fce0000000010 */
[----:B------:R2:W-:Y:S04]  /*08e0*/  STG.E.64 desc[UR4][R4.64], R18 ;  /* 0x0000001204007986 */ /* 0x0005e8000c101b04 */
[----:B------:R-:W3:Y:S04]  /*08f0*/  LDG.E.64 R22, desc[UR4][R22.64] ;  /* 0x0000000416167981 */ /* 0x000ee8000c1e1b00 */
[----:B------:R-:W3:Y:S01]  /*0900*/  LDG.E.64 R14, desc[UR4][R8.64+0x10] ;  /* 0x00001004080e7981 */ /* 0x000ee2000c1e1b00 */
[----:B------:R-:W-:-:S05]  /*0910*/  IADD3 R21, PT, PT, R13, 0x3, RZ ;  /* 0x000000030d157810 */ /* 0x000fca0007ffe0ff */
[----:B-1----:R-:W-:Y:S01]  /*0920*/  IMAD.WIDE.U32 R16, R21, 0x8, R10 ;  /* 0x0000000815107825 */ /* 0x002fe200078e000a */
[----:B---3--:R-:W-:-:S07]  /*0930*/  DFMA R14, R22, R14, R18 ;  /* 0x0000000e160e722b */ /* 0x008fce0000000012 */
[----:B------:R1:W-:Y:S04]  /*0940*/  STG.E.64 desc[UR4][R4.64], R14 ;  /* 0x0000000e04007986 */ /* 0x0003e8000c101b04 */
[----:B------:R-:W3:Y:S04]  /*0950*/  LDG.E.64 R16, desc[UR4][R16.64] ;  /* 0x0000000410107981 */ /* 0x000ee8000c1e1b00 */
[----:B------:R-:W3:Y:S01]  /*0960*/  LDG.E.64 R6, desc[UR4][R8.64+0x18] ;  /* 0x0000180408067981 */ /* 0x000ee2000c1e1b00 */
[----:B------:R-:W-:-:S05]  /*0970*/  IADD3 R21, PT, PT, R13, 0x4, RZ ;  /* 0x000000040d157810 */ /* 0x000fca0007ffe0ff */
[----:B--2---:R-:W-:Y:S01]  /*0980*/  IMAD.WIDE.U32 R18, R21, 0x8, R10 ;  /* 0x0000000815127825 */ /* 0x004fe200078e000a */
[----:B---3--:R-:W-:-:S07]  /*0990*/  DFMA R6, R16, R6, R14 ;  /* 0x000000061006722b */ /* 0x008fce000000000e */
        /* <DEDUP_REMOVED lines=9> */
[----:B------:R-:W-:-:S04]  /*0a30*/  VIADD R25, R13, 0x6 ;  /* 0x000000060d197836 */ /* 0x000fc80000000000 */
[----:B------:R-:W-:Y:S01]  /*0a40*/  IMAD.WIDE.U32 R24, R25, 0x8, R10 ;  /* 0x0000000819187825 */ /* 0x000fe200078e000a */
[----:B---3--:R-:W-:-:S07]  /*0a50*/  DFMA R16, R14, R16, R22 ;  /* 0x000000100e10722b */ /* 0x008fce0000000016 */
[----:B------:R1:W-:Y:S04]  /*0a60*/  STG.E.64 desc[UR4][R4.64], R16 ;  /* 0x0000001004007986 */ /* 0x0003e8000c101b04 */
[----:B------:R-:W3:Y:S04]  /*0a70*/  LDG.E.64 R24, desc[UR4][R24.64] ;  /* 0x0000000418187981 */ /* 0x000ee8000c1e1b00 */
[----:B--2---:R-:W3:Y:S01]  /*0a80*/  LDG.E.64 R6, desc[UR4][R8.64+0x30] ;  /* 0x0000300408067981 */ /* 0x004ee2000c1e1b00 */
[----:B------:R-:W-:-:S05]  /*0a90*/  IADD3 R19, PT, PT, R13, 0x7, RZ ;  /* 0x000000070d137810 */ /* 0x000fca0007ffe0ff */
[----:B------:R-:W-:Y:S01]  /*0aa0*/  IMAD.WIDE.U32 R10, R19, 0x8, R10 ;  /* 0x00000008130a7825 */ /* 0x000fe200078e000a */
[----:B---3--:R-:W-:-:S07]  /*0ab0*/  DFMA R12, R24, R6, R16 ;  /* 0x00000006180c722b */ /* 0x008fce0000000010 */
[----:B------:R1:W-:Y:S04]  /*0ac0*/  STG.E.64 desc[UR4][R4.64], R12 ;  /* 0x0000000c04007986 */ /* 0x0003e8000c101b04 */
[----:B------:R-:W2:Y:S04]  /*0ad0*/  LDG.E.64 R10, desc[UR4][R10.64] ;  /* 0x000000040a0a7981 */ /* 0x000ea8000c1e1b00 */
[----:B------:R-:W2:Y:S01]  /*0ae0*/  LDG.E.64 R6, desc[UR4][R8.64+0x38] ;  /* 0x0000380408067981 */ /* 0x000ea2000c1e1b00 */
[----:B------:R-:W-:Y:S01]  /*0af0*/  IADD3 R2, PT, PT, R2, 0x8, RZ ;  /* 0x0000000802027810 */ /* 0x000fe20007ffe0ff */
[----:B--2---:R-:W-:-:S07]  /*0b00*/  DFMA R6, R10, R6, R12 ;  /* 0x000000060a06722b */ /* 0x004fce000000000c */
[----:B------:R1:W-:Y:S04]  /*0b10*/  STG.E.64 desc[UR4][R4.64], R6 ;  /* 0x0000000604007986 */ /* 0x0003e8000c101b04 */
.L_x_15:
[----:B------:R-:W-:Y:S05]  /*0b20*/  @!P1 EXIT ;  /* 0x000000000000994d */ /* 0x000fea0003800000 */
[----:B------:R-:W-:Y:S02]  /*0b30*/  ISETP.GE.U32.AND P0, PT, R20, 0x4, PT ;  /* 0x000000041400780c */ /* 0x000fe40003f06070 */
[----:B-1----:R-:W-:-:S04]  /*0b40*/  LOP3.LUT R12, R3, 0x3, RZ, 0xc0, !PT ;  /* 0x00000003030c7812 */ /* 0x002fc800078ec0ff */
[----:B------:R-:W-:-:S07]  /*0b50*/  ISETP.NE.AND P1, PT, R12, RZ, PT ;  /* 0x000000ff0c00720c */ /* 0x000fce0003f25270 */
[----:B------:R-:W-:Y:S06]  /*0b60*/  @!P0 BRA `(.L_x_16) ;  /* 0x0000000000708947 */ /* 0x000fec0003800000 */
[----:B------:R-:W1:Y:S01]  /*0b70*/  LDC.64 R10, c[0x0][0x380] ;  /* 0x0000e000ff0a7b82 */ /* 0x000e620000000a00 */
[----:B------:R-:W-:-:S07]  /*0b80*/  IMAD R13, R0, R3, R2 ;  /* 0x00000003000d7224 */ /* 0x000fce00078e0202 */
[----:B------:R-:W3:Y:S01]  /*0b90*/  LDC.64 R8, c[0x0][0x388] ;  /* 0x0000e200ff087b82 */ /* 0x000ee20000000a00 */
[----:B-1----:R-:W-:-:S05]  /*0ba0*/  IMAD.WIDE.U32 R18, R13, 0x8, R10 ;  /* 0x000000080d127825 */ /* 0x002fca00078e000a */
[----:B------:R-:W4:Y:S01]  /*0bb0*/  LDG.E.64 R14, desc[UR4][R18.64] ;  /* 0x00000004120e7981 */ /* 0x000f22000c1e1b00 */
[----:B---3--:R-:W-:-:S05]  /*0bc0*/  IMAD.WIDE.U32 R8, R2, 0x8, R8 ;  /* 0x0000000802087825 */ /* 0x008fca00078e0008 */
[----:B--2---:R-:W4:Y:S01]  /*0bd0*/  LDG.E.64 R16, desc[UR4][R8.64] ;  /* 0x0000000408107981 */ /* 0x004f22000c1e1b00 */
[----:B------:R-:W-:-:S05]  /*0be0*/  IADD3 R21, PT, PT, R13, 0x1, RZ ;  /* 0x000000010d157810 */ /* 0x000fca0007ffe0ff */
[----:B------:R-:W-:Y:S01]  /*0bf0*/  IMAD.WIDE.U32 R20, R21, 0x8, R10 ;  /* 0x0000000815147825 */ /* 0x000fe200078e000a */
[----:B----45:R-:W-:-:S07]  /*0c00*/  DFMA R14, R14, R16, R6 ;  /* 0x000000100e0e722b */ /* 0x030fce0000000006 */
[----:B------:R1:W-:Y:S04]  /*0c10*/  STG.E.64 desc[UR4][R4.64], R14 ;  /* 0x0000000e04007986 */ /* 0x0003e8000c101b04 */
[----:B------:R-:W2:Y:S04]  /*0c20*/  LDG.E.64 R6, desc[UR4][R20.64] ;  /* 0x0000000414067981 */ /* 0x000ea8000c1e1b00 */
[----:B------:R-:W2:Y:S01]  /*0c30*/  LDG.E.64 R16, desc[UR4][R8.64+0x8] ;  /* 0x0000080408107981 */ /* 0x000ea2000c1e1b00 */
[----:B------:R-:W-:-:S05]  /*0c40*/  IADD3 R23, PT, PT, R13, 0x2, RZ ;  /* 0x000000020d177810 */ /* 0x000fca0007ffe0ff */
[----:B------:R-:W-:Y:S01]  /*0c50*/  IMAD.WIDE.U32 R22, R23, 0x8, R10 ;  /* 0x0000000817167825 */ /* 0x000fe200078e000a */
[----:B--2---:R-:W-:-:S07]  /*0c60*/  DFMA R16, R6, R16, R14 ;  /* 0x000000100610722b */ /* 0x004fce000000000e */
[----:B------:R3:W-:Y:S04]  /*0c70*/  STG.E.64 desc[UR4][R4.64], R16 ;  /* 0x0000001004007986 */ /* 0x0007e8000c101b04 */
[----:B------:R-:W2:Y:S04]  /*0c80*/  LDG.E.64 R6, desc[UR4][R22.64] ;  /* 0x0000000416067981 */ /* 0x000ea8000c1e1b00 */
[----:B------:R-:W2:Y:S01]  /*0c90*/  LDG.E.64 R18, desc[UR4][R8.64+0x10] ;  /* 0x0000100408127981 */ /* 0x000ea2000c1e1b00 */
[----:B------:R-:W-:-:S04]  /*0ca0*/  VIADD R13, R13, 0x3 ;  /* 0x000000030d0d7836 */ /* 0x000fc80000000000 */
[----:B-1----:R-:W-:Y:S01]  /*0cb0*/  IMAD.WIDE.U32 R14, R13, 0x8, R10 ;  /* 0x000000080d0e7825 */ /* 0x002fe200078e000a */
[----:B--2---:R-:W-:-:S07]  /*0cc0*/  DFMA R18, R6, R18, R16 ;  /* 0x000000120612722b */ /* 0x004fce0000000010 */
[----:B------:R3:W-:Y:S04]  /*0cd0*/  STG.E.64 desc[UR4][R4.64], R18 ;  /* 0x0000001204007986 */ /* 0x0007e8000c101b04 */
[----:B------:R-:W2:Y:S04]  /*0ce0*/  LDG.E.64 R6, desc[UR4][R14.64] ;  /* 0x000000040e067981 */ /* 0x000ea8000c1e1b00 */
[----:B------:R-:W2:Y:S01]  /*0cf0*/  LDG.E.64 R10, desc[UR4][R8.64+0x18] ;  /* 0x00001804080a7981 */ /* 0x000ea2000c1e1b00 */
[----:B------:R-:W-:Y:S01]  /*0d00*/  IADD3 R2, PT, PT, R2, 0x4, RZ ;  /* 0x0000000402027810 */ /* 0x000fe20007ffe0ff */
[----:B--2---:R-:W-:-:S07]  /*0d10*/  DFMA R6, R6, R10, R18 ;  /* 0x0000000a0606722b */ /* 0x004fce0000000012 */
[----:B------:R3:W-:Y:S04]  /*0d20*/  STG.E.64 desc[UR4][R4.64], R6 ;  /* 0x0000000604007986 */ /* 0x0007e8000c101b04 */
.L_x_16:
[----:B------:R-:W-:Y:S05]  /*0d30*/  @!P1 EXIT ;  /* 0x000000000000994d */ /* 0x000fea0003800000 */
[----:B------:R-:W1:Y:S01]  /*0d40*/  LDC.64 R10, c[0x0][0x388] ;  /* 0x0000e200ff0a7b82 */ /* 0x000e620000000a00 */
[----:B------:R-:W-:Y:S01]  /*0d50*/  IMAD R13, R0, R3, R2 ;  /* 0x00000003000d7224 */ /* 0x000fe200078e0202 */
[----:B------:R-:W-:-:S06]  /*0d60*/  IADD3 R12, PT, PT, -R12, RZ, RZ ;  /* 0x000000ff0c0c7210 */ /* 0x000fcc0007ffe1ff */
[----:B------:R-:W4:Y:S01]  /*0d70*/  LDC.64 R8, c[0x0][0x380] ;  /* 0x0000e000ff087b82 */ /* 0x000f220000000a00 */
[----:B-1----:R-:W-:-:S03]  /*0d80*/  IMAD.WIDE.U32 R10, R2, 0x8, R10 ;  /* 0x00000008020a7825 */ /* 0x002fc600078e000a */
[----:B------:R-:W-:Y:S02]  /*0d90*/  MOV R0, R10 ;  /* 0x0000000a00007202 */ /* 0x000fe40000000f00 */
[----:B------:R-:W-:-:S07]  /*0da0*/  MOV R15, R11 ;  /* 0x0000000b000f7202 */ /* 0x000fce0000000f00 */
.L_x_17:
[----:B----4-:R-:W-:Y:S01]  /*0db0*/  IMAD.WIDE.U32 R2, R13, 0x8, R8 ;  /* 0x000000080d027825 */ /* 0x010fe200078e0008 */
[----:B------:R-:W-:-:S03]  /*0dc0*/  MOV R11, R15 ;  /* 0x0000000f000b7202 */ /* 0x000fc60000000f00 */
[----:B------:R-:W-:Y:S02]  /*0dd0*/  IMAD.MOV.U32 R10, RZ, RZ, R0 ;  /* 0x000000ffff0a7224 */ /* 0x000fe400078e0000 */
[----:B------:R-:W2:Y:S04]  /*0de0*/  LDG.E.64 R2, desc[UR4][R2.64] ;  /* 0x0000000402027981 */ /* 0x000ea8000c1e1b00 */
[----:B------:R-:W2:Y:S01]  /*0df0*/  LDG.E.64 R10, desc[UR4][R10.64] ;  /* 0x000000040a0a7981 */ /* 0x000ea2000c1e1b00 */
[----:B------:R-:W-:Y:S02]  /*0e00*/  IADD3 R12, PT, PT, R12, 0x1, RZ ;  /* 0x000000010c0c7810 */ /* 0x000fe40007ffe0ff */
[----:B------:R-:W-:Y:S02]  /*0e10*/  IADD3 R0, P1, PT, R0, 0x8, RZ ;  /* 0x0000000800007810 */ /* 0x000fe40007f3e0ff */
[----:B------:R-:W-:-:S02]  /*0e20*/  ISETP.NE.AND P0, PT, R12, RZ, PT ;  /* 0x000000ff0c00720c */ /* 0x000fc40003f05270 */
[----:B------:R-:W-:Y:S02]  /*0e30*/  IADD3 R13, PT, PT, R13, 0x1, RZ ;  /* 0x000000010d0d7810 */ /* 0x000fe40007ffe0ff */
[----:B------:R-:W-:Y:S01]  /*0e40*/  IADD3.X R15, PT, PT, RZ, R15, RZ, P1, !PT ;  /* 0x0000000fff0f7210 */ /* 0x000fe20000ffe4ff */
[----:B-123-5:R-:W-:-:S07]  /*0e50*/  DFMA R6, R2, R10, R6 ;  /* 0x0000000a0206722b */ /* 0x02efce0000000006 */
[----:B------:R1:W-:Y:S01]  /*0e60*/  STG.E.64 desc[UR4][R4.64], R6 ;  /* 0x0000000604007986 */ /* 0x0003e2000c101b04 */
[----:B------:R-:W-:Y:S05]  /*0e70*/  @P0 BRA `(.L_x_17) ;  /* 0xfffffffc00cc0947 */ /* 0x000fea000383ffff */
[----:B------:R-:W-:Y:S05]  /*0e80*/  EXIT ;  /* 0x000000000000794d */ /* 0x000fea0003800000 */
.L_x_18:
        /* <DEDUP_REMOVED lines=15> */
.L_x_22:


//--------------------- .text._Z10testKernelPdS_iiiiS_ --------------------------
	.section	.text._Z10testKernelPdS_iiiiS_,"ax",@progbits
	.align	128
        .global         _Z10testKernelPdS_iiiiS_
        .type           _Z10testKernelPdS_iiiiS_,@function
        .size           _Z10testKernelPdS_iiiiS_,(.L_x_23 - _Z10testKernelPdS_iiiiS_)
        .other          _Z10testKernelPdS_iiiiS_,@"STO_CUDA_ENTRY STV_DEFAULT"
_Z10testKernelPdS_iiiiS_:
.text._Z10testKernelPdS_iiiiS_:
[----:B------:R-:W0:Y:S08]  /*0000*/  LDC R1, c[0x0][0x37c] ;  /* 0x0000df00ff017b82 */ /* 0x000e300000000800 */
[----:B------:R-:W1:Y:S01]  /*0010*/  LDC R8, c[0x0][0x398] ;  /* 0x0000e600ff087b82 */ /* 0x000e620000000800 */
[----:B0-----:R-:W-:Y:S01]  /*0020*/  VIADD R1, R1, 0xfffffff8 ;  /* 0xfffffff801017836 */ /* 0x001fe20000000000 */
[----:B------:R-:W-:Y:S01]  /*0030*/  MOV R0, 0x8 ;  /* 0x0000000800007802 */ /* 0x000fe20000000f00 */
[----:B------:R-:W0:Y:S01]  /*0040*/  LDCU UR4, c[0x0][0x2f8] ;  /* 0x00005f00ff0477ac */ /* 0x000e220008000800 */
[----:B------:R-:W2:Y:S04]  /*0050*/  LDCU.64 UR6, c[0x4][URZ] ;  /* 0x01000000ff0677ac */ /* 0x000ea80008000a00 */
[----:B------:R3:W4:Y:S01]  /*0060*/  LDC.64 R2, c[0x4][R0] ;  /* 0x0100000000027b82 */ /* 0x0007220000000a00 */
[----:B------:R-:W5:Y:S01]  /*0070*/  LDCU UR5, c[0x0][0x2fc] ;  /* 0x00005f80ff0577ac */ /* 0x000f620008000800 */
[----:B0-----:R-:W-:Y:S01]  /*0080*/  IADD3 R6, P0, PT, R1, UR4, RZ ;  /* 0x0000000401067c10 */ /* 0x001fe2000ff1e0ff */
[----:B-1----:R3:W-:Y:S01]  /*0090*/  STL [R1], R8 ;  /* 0x0000000801007387 */ /* 0x0027e20000100800 */
[----:B--2---:R-:W-:Y:S01]  /*00a0*/  IMAD.U32 R4, RZ, RZ, UR6 ;  /* 0x00000006ff047e24 */ /* 0x004fe2000f8e00ff */
[----:B------:R-:W-:-:S02]  /*00b0*/  MOV R5, UR7 ;  /* 0x0000000700057c02 */ /* 0x000fc40008000f00 */
[----:B-----5:R-:W-:-:S08]  /*00c0*/  IMAD.X R7, RZ, RZ, UR5, P0 ;  /* 0x00000005ff077e24 */ /* 0x020fd000080e06ff */
[----:B------:R-:W-:-:S07]  /*00d0*/  LEPC R20, `(.L_x_19) ;  /* 0x000000001014794e */ /* 0x000fce0000000000 */
[----:B---34-:R-:W-:Y:S05]  /*00e0*/  CALL.ABS.NOINC R2 ;  /* 0x0000000002007343 */ /* 0x018fea0003c00000 */
.L_x_19:
[----:B------:R-:W-:Y:S05]  /*00f0*/  EXIT ;  /* 0x000000000000794d */ /* 0x000fea0003800000 */
.L_x_20:
        /* <DEDUP_REMOVED lines=16> */
.L_x_23:


//--------------------- .nv.global.init           --------------------------
	.section	.nv.global.init,"aw",@progbits
.nv.global.init:
	.type		$str,@object
	.size		$str,(.L_0 - $str)
$str:
        /*0000*/ 	.byte	0x53, 0x74, 0x72, 0x65, 0x61, 0x6d, 0x20, 0x69, 0x6e, 0x64, 0x65, 0x78, 0x3a, 0x20, 0x25, 0x64
        /*0010*/ 	.byte	0x0a, 0x00
.L_0:


//--------------------- .nv.shared._Z21mvKernelMultipleWarpsPdS_iiiiS_ --------------------------
	.section	.nv.shared._Z21mvKernelMultipleWarpsPdS_iiiiS_,"aw",@nobits
	.sectionflags	@""
	.align	8
.nv.shared._Z21mvKernelMultipleWarpsPdS_iiiiS_:
	.zero		1280


//--------------------- .nv.shared.reserved.0     --------------------------
	.section	.nv.shared.reserved.0,"aw",@nobits
	.weak		__nv_reservedSMEM_offset_0_alias
	.size		__nv_reservedSMEM_offset_0_alias, 0, 64
	.other		__nv_reservedSMEM_offset_0_alias,@"STO_CUDA_RESERVED_SHARED STV_DEFAULT"
__nv_reservedSMEM_offset_0_alias:
	.zero		0
	.zero		64


//--------------------- .nv.constant0._Z21mvKernelMultipleWarpsPdS_iiiiS_ --------------------------
	.section	.nv.constant0._Z21mvKernelMultipleWarpsPdS_iiiiS_,"a",@progbits
	.sectionflags	@""
	.align	4
.nv.constant0._Z21mvKernelMultipleWarpsPdS_iiiiS_:
	.zero		936


//--------------------- .nv.constant0._Z14mvKernelNoWarpPdS_iiiiS_ --------------------------
	.section	.nv.constant0._Z14mvKernelNoWarpPdS_iiiiS_,"a",@progbits
	.sectionflags	@""
	.align	4
.nv.constant0._Z14mvKernelNoWarpPdS_iiiiS_:
	.zero		936


//--------------------- .nv.constant0._Z10testKernelPdS_iiiiS_ --------------------------
	.section	.nv.constant0._Z10testKernelPdS_iiiiS_,"a",@progbits
	.sectionflags	@""
	.align	4
.nv.constant0._Z10testKernelPdS_iiiiS_:
	.zero		936


//--------------------- SYMBOLS --------------------------

	.type		.nv.reservedSmem.offset0,@object
	.size		.nv.reservedSmem.offset0,0x4
	.type		.nv.reservedSmem.cap,@object
	.size		.nv.reservedSmem.cap,0x4
	.type		vprintf,@function
